//
// Generated by NVIDIA NVVM Compiler
//
// Compiler Build ID: CL-36424714
// Cuda compilation tools, release 13.0, V13.0.88
// Based on NVVM 20.0.0
//

.version 9.0
.target sm_100
.address_size 64

	// .globl	_Z23kMeansClusterAssignmentPKfPiS0_iii

.visible .entry _Z23kMeansClusterAssignmentPKfPiS0_iii(
	.param .u64 .ptr .align 1 _Z23kMeansClusterAssignmentPKfPiS0_iii_param_0,
	.param .u64 .ptr .align 1 _Z23kMeansClusterAssignmentPKfPiS0_iii_param_1,
	.param .u64 .ptr .align 1 _Z23kMeansClusterAssignmentPKfPiS0_iii_param_2,
	.param .u32 _Z23kMeansClusterAssignmentPKfPiS0_iii_param_3,
	.param .u32 _Z23kMeansClusterAssignmentPKfPiS0_iii_param_4,
	.param .u32 _Z23kMeansClusterAssignmentPKfPiS0_iii_param_5
)
{
	.reg .pred 	%p<19>;
	.reg .b32 	%r<71>;
	.reg .b32 	%f<97>;
	.reg .b64 	%rd<48>;

	ld.param.u64 	%rd11, [_Z23kMeansClusterAssignmentPKfPiS0_iii_param_0];
	ld.param.u64 	%rd10, [_Z23kMeansClusterAssignmentPKfPiS0_iii_param_1];
	ld.param.u64 	%rd12, [_Z23kMeansClusterAssignmentPKfPiS0_iii_param_2];
	ld.param.u32 	%r37, [_Z23kMeansClusterAssignmentPKfPiS0_iii_param_3];
	ld.param.u32 	%r35, [_Z23kMeansClusterAssignmentPKfPiS0_iii_param_4];
	ld.param.u32 	%r36, [_Z23kMeansClusterAssignmentPKfPiS0_iii_param_5];
	cvta.to.global.u64 	%rd1, %rd11;
	cvta.to.global.u64 	%rd2, %rd12;
	mov.u32 	%r38, %ctaid.x;
	mov.u32 	%r39, %ntid.x;
	mov.u32 	%r40, %tid.x;
	mad.lo.s32 	%r1, %r38, %r39, %r40;
	setp.ge.s32 	%p1, %r1, %r37;
	@%p1 bra 	$L__BB0_23;
	setp.lt.s32 	%p2, %r35, 1;
	mov.b32 	%r70, -1;
	@%p2 bra 	$L__BB0_22;
	mul.lo.s32 	%r42, %r36, %r1;
	cvt.s64.s32 	%rd3, %r42;
	setp.lt.s32 	%p3, %r36, 1;
	@%p3 bra 	$L__BB0_16;
	and.b32  	%r2, %r36, 7;
	and.b32  	%r3, %r36, 3;
	and.b32  	%r4, %r36, 2147483640;
	and.b32  	%r5, %r36, 1;
	neg.s32 	%r6, %r4;
	shl.b64 	%rd13, %rd3, 2;
	add.s64 	%rd14, %rd13, %rd1;
	add.s64 	%rd4, %rd14, 16;
	mov.f32 	%f85, 0f7F800000;
	mov.b32 	%r70, -1;
	mov.b32 	%r56, 0;
$L__BB0_4:
	setp.lt.u32 	%p10, %r36, 8;
	mul.lo.s32 	%r9, %r56, %r36;
	mov.f32 	%f93, 0f00000000;
	mov.b32 	%r60, 0;
	@%p10 bra 	$L__BB0_7;
	mul.wide.u32 	%rd15, %r9, 4;
	add.s64 	%rd16, %rd2, %rd15;
	add.s64 	%rd46, %rd16, 16;
	mov.f32 	%f93, 0f00000000;
	mov.u64 	%rd47, %rd4;
	mov.u32 	%r58, %r6;
$L__BB0_6:
	.pragma "nounroll";
	ld.global.f32 	%f26, [%rd46+-16];
	ld.global.f32 	%f27, [%rd47+-16];
	sub.f32 	%f28, %f26, %f27;
	fma.rn.f32 	%f29, %f28, %f28, %f93;
	ld.global.f32 	%f30, [%rd46+-12];
	ld.global.f32 	%f31, [%rd47+-12];
	sub.f32 	%f32, %f30, %f31;
	fma.rn.f32 	%f33, %f32, %f32, %f29;
	ld.global.f32 	%f34, [%rd46+-8];
	ld.global.f32 	%f35, [%rd47+-8];
	sub.f32 	%f36, %f34, %f35;
	fma.rn.f32 	%f37, %f36, %f36, %f33;
	ld.global.f32 	%f38, [%rd46+-4];
	ld.global.f32 	%f39, [%rd47+-4];
	sub.f32 	%f40, %f38, %f39;
	fma.rn.f32 	%f41, %f40, %f40, %f37;
	ld.global.f32 	%f42, [%rd46];
	ld.global.f32 	%f43, [%rd47];
	sub.f32 	%f44, %f42, %f43;
	fma.rn.f32 	%f45, %f44, %f44, %f41;
	ld.global.f32 	%f46, [%rd46+4];
	ld.global.f32 	%f47, [%rd47+4];
	sub.f32 	%f48, %f46, %f47;
	fma.rn.f32 	%f49, %f48, %f48, %f45;
	ld.global.f32 	%f50, [%rd46+8];
	ld.global.f32 	%f51, [%rd47+8];
	sub.f32 	%f52, %f50, %f51;
	fma.rn.f32 	%f53, %f52, %f52, %f49;
	ld.global.f32 	%f54, [%rd46+12];
	ld.global.f32 	%f55, [%rd47+12];
	sub.f32 	%f56, %f54, %f55;
	fma.rn.f32 	%f93, %f56, %f56, %f53;
	add.s32 	%r58, %r58, 8;
	add.s64 	%rd47, %rd47, 32;
	add.s64 	%rd46, %rd46, 32;
	setp.ne.s32 	%p11, %r58, 0;
	mov.u32 	%r60, %r4;
	@%p11 bra 	$L__BB0_6;
$L__BB0_7:
	setp.eq.s32 	%p12, %r2, 0;
	@%p12 bra 	$L__BB0_15;
	add.s32 	%r52, %r2, -1;
	setp.lt.u32 	%p13, %r52, 3;
	@%p13 bra 	$L__BB0_10;
	cvt.u64.u32 	%rd17, %r60;
	add.s32 	%r53, %r60, %r9;
	mul.wide.u32 	%rd18, %r53, 4;
	add.s64 	%rd19, %rd2, %rd18;
	ld.global.f32 	%f58, [%rd19];
	add.s64 	%rd20, %rd17, %rd3;
	shl.b64 	%rd21, %rd20, 2;
	add.s64 	%rd22, %rd1, %rd21;
	ld.global.f32 	%f59, [%rd22];
	sub.f32 	%f60, %f58, %f59;
	fma.rn.f32 	%f61, %f60, %f60, %f93;
	cvt.u64.u32 	%rd23, %r9;
	add.s64 	%rd24, %rd17, %rd23;
	shl.b64 	%rd25, %rd24, 2;
	add.s64 	%rd26, %rd2, %rd25;
	ld.global.f32 	%f62, [%rd26+4];
	ld.global.f32 	%f63, [%rd22+4];
	sub.f32 	%f64, %f62, %f63;
	fma.rn.f32 	%f65, %f64, %f64, %f61;
	ld.global.f32 	%f66, [%rd26+8];
	ld.global.f32 	%f67, [%rd22+8];
	sub.f32 	%f68, %f66, %f67;
	fma.rn.f32 	%f69, %f68, %f68, %f65;
	ld.global.f32 	%f70, [%rd26+12];
	ld.global.f32 	%f71, [%rd22+12];
	sub.f32 	%f72, %f70, %f71;
	fma.rn.f32 	%f93, %f72, %f72, %f69;
	add.s32 	%r60, %r60, 4;
$L__BB0_10:
	setp.eq.s32 	%p14, %r3, 0;
	@%p14 bra 	$L__BB0_15;
	setp.eq.s32 	%p15, %r3, 1;
	@%p15 bra 	$L__BB0_13;
	cvt.u64.u32 	%rd27, %r60;
	add.s32 	%r54, %r60, %r9;
	mul.wide.u32 	%rd28, %r54, 4;
	add.s64 	%rd29, %rd2, %rd28;
	ld.global.f32 	%f74, [%rd29];
	add.s64 	%rd30, %rd27, %rd3;
	shl.b64 	%rd31, %rd30, 2;
	add.s64 	%rd32, %rd1, %rd31;
	ld.global.f32 	%f75, [%rd32];
	sub.f32 	%f76, %f74, %f75;
	fma.rn.f32 	%f77, %f76, %f76, %f93;
	cvt.u64.u32 	%rd33, %r9;
	add.s64 	%rd34, %rd27, %rd33;
	shl.b64 	%rd35, %rd34, 2;
	add.s64 	%rd36, %rd2, %rd35;
	ld.global.f32 	%f78, [%rd36+4];
	ld.global.f32 	%f79, [%rd32+4];
	sub.f32 	%f80, %f78, %f79;
	fma.rn.f32 	%f93, %f80, %f80, %f77;
	add.s32 	%r60, %r60, 2;
$L__BB0_13:
	setp.eq.s32 	%p16, %r5, 0;
	@%p16 bra 	$L__BB0_15;
	cvt.u64.u32 	%rd37, %r60;
	add.s32 	%r55, %r60, %r9;
	mul.wide.u32 	%rd38, %r55, 4;
	add.s64 	%rd39, %rd2, %rd38;
	ld.global.f32 	%f81, [%rd39];
	add.s64 	%rd40, %rd37, %rd3;
	shl.b64 	%rd41, %rd40, 2;
	add.s64 	%rd42, %rd1, %rd41;
	ld.global.f32 	%f82, [%rd42];
	sub.f32 	%f83, %f81, %f82;
	fma.rn.f32 	%f93, %f83, %f83, %f93;
$L__BB0_15:
	sqrt.rn.f32 	%f84, %f93;
	setp.lt.f32 	%p17, %f84, %f85;
	selp.f32 	%f85, %f84, %f85, %p17;
	selp.b32 	%r70, %r56, %r70, %p17;
	add.s32 	%r56, %r56, 1;
	setp.eq.s32 	%p18, %r56, %r35;
	@%p18 bra 	$L__BB0_22;
	bra.uni 	$L__BB0_4;
$L__BB0_16:
	and.b32  	%r19, %r35, 3;
	setp.lt.u32 	%p4, %r35, 4;
	mov.f32 	%f95, 0f7F800000;
	mov.b32 	%r70, -1;
	mov.b32 	%r67, 0;
	@%p4 bra 	$L__BB0_19;
	and.b32  	%r67, %r35, 2147483644;
	mov.f32 	%f95, 0f7F800000;
	mov.b32 	%r70, -1;
	mov.b32 	%r62, 0;
$L__BB0_18:
	setp.gt.f32 	%p5, %f95, 0f00000000;
	selp.f32 	%f95, 0f00000000, %f95, %p5;
	selp.b32 	%r70, %r62, %r70, %p5;
	add.s32 	%r62, %r62, 4;
	setp.ne.s32 	%p6, %r62, %r67;
	@%p6 bra 	$L__BB0_18;
$L__BB0_19:
	setp.eq.s32 	%p7, %r19, 0;
	@%p7 bra 	$L__BB0_22;
	mov.b32 	%r69, 0;
$L__BB0_21:
	.pragma "nounroll";
	setp.gt.f32 	%p8, %f95, 0f00000000;
	selp.f32 	%f95, 0f00000000, %f95, %p8;
	selp.b32 	%r70, %r67, %r70, %p8;
	add.s32 	%r67, %r67, 1;
	add.s32 	%r69, %r69, 1;
	setp.ne.s32 	%p9, %r69, %r19;
	@%p9 bra 	$L__BB0_21;
$L__BB0_22:
	cvta.to.global.u64 	%rd43, %rd10;
	mul.wide.s32 	%rd44, %r1, 4;
	add.s64 	%rd45, %rd43, %rd44;
	st.global.u32 	[%rd45], %r70;
$L__BB0_23:
	ret;

}
	// .globl	_Z17kMeansCentroidSumPKfPKiPfPiiii
.visible .entry _Z17kMeansCentroidSumPKfPKiPfPiiii(
	.param .u64 .ptr .align 1 _Z17kMeansCentroidSumPKfPKiPfPiiii_param_0,
	.param .u64 .ptr .align 1 _Z17kMeansCentroidSumPKfPKiPfPiiii_param_1,
	.param .u64 .ptr .align 1 _Z17kMeansCentroidSumPKfPKiPfPiiii_param_2,
	.param .u64 .ptr .align 1 _Z17kMeansCentroidSumPKfPKiPfPiiii_param_3,
	.param .u32 _Z17kMeansCentroidSumPKfPKiPfPiiii_param_4,
	.param .u32 _Z17kMeansCentroidSumPKfPKiPfPiiii_param_5,
	.param .u32 _Z17kMeansCentroidSumPKfPKiPfPiiii_param_6
)
{
	.reg .pred 	%p<11>;
	.reg .b32 	%r<50>;
	.reg .b32 	%f<59>;
	.reg .b64 	%rd<30>;

	ld.param.u64 	%rd6, [_Z17kMeansCentroidSumPKfPKiPfPiiii_param_0];
	ld.param.u64 	%rd4, [_Z17kMeansCentroidSumPKfPKiPfPiiii_param_1];
	ld.param.u64 	%rd7, [_Z17kMeansCentroidSumPKfPKiPfPiiii_param_2];
	ld.param.u64 	%rd5, [_Z17kMeansCentroidSumPKfPKiPfPiiii_param_3];
	ld.param.u32 	%r31, [_Z17kMeansCentroidSumPKfPKiPfPiiii_param_4];
	ld.param.u32 	%r30, [_Z17kMeansCentroidSumPKfPKiPfPiiii_param_6];
	cvta.to.global.u64 	%rd1, %rd7;
	cvta.to.global.u64 	%rd2, %rd6;
	mov.u32 	%r32, %ctaid.x;
	mov.u32 	%r33, %ntid.x;
	mov.u32 	%r34, %tid.x;
	mad.lo.s32 	%r1, %r32, %r33, %r34;
	setp.ge.s32 	%p1, %r1, %r31;
	@%p1 bra 	$L__BB1_15;
	cvta.to.global.u64 	%rd8, %rd4;
	mul.wide.s32 	%rd9, %r1, 4;
	add.s64 	%rd10, %rd8, %rd9;
	ld.global.u32 	%r2, [%rd10];
	setp.lt.s32 	%p2, %r30, 1;
	@%p2 bra 	$L__BB1_14;
	mul.lo.s32 	%r3, %r2, %r30;
	mul.lo.s32 	%r4, %r30, %r1;
	and.b32  	%r5, %r30, 15;
	setp.lt.u32 	%p3, %r30, 16;
	mov.b32 	%r45, 0;
	@%p3 bra 	$L__BB1_5;
	and.b32  	%r45, %r30, 2147483632;
	neg.s32 	%r43, %r45;
	add.s64 	%rd3, %rd2, 32;
	mov.u32 	%r41, %r4;
	mov.u32 	%r42, %r3;
$L__BB1_4:
	.pragma "nounroll";
	mul.wide.s32 	%rd11, %r42, 4;
	add.s64 	%rd12, %rd1, %rd11;
	mul.wide.s32 	%rd13, %r41, 4;
	add.s64 	%rd14, %rd3, %rd13;
	ld.global.f32 	%f1, [%rd14+-32];
	atom.global.add.f32 	%f2, [%rd12], %f1;
	ld.global.f32 	%f3, [%rd14+-28];
	atom.global.add.f32 	%f4, [%rd12+4], %f3;
	ld.global.f32 	%f5, [%rd14+-24];
	atom.global.add.f32 	%f6, [%rd12+8], %f5;
	ld.global.f32 	%f7, [%rd14+-20];
	atom.global.add.f32 	%f8, [%rd12+12], %f7;
	ld.global.f32 	%f9, [%rd14+-16];
	atom.global.add.f32 	%f10, [%rd12+16], %f9;
	ld.global.f32 	%f11, [%rd14+-12];
	atom.global.add.f32 	%f12, [%rd12+20], %f11;
	ld.global.f32 	%f13, [%rd14+-8];
	atom.global.add.f32 	%f14, [%rd12+24], %f13;
	ld.global.f32 	%f15, [%rd14+-4];
	atom.global.add.f32 	%f16, [%rd12+28], %f15;
	ld.global.f32 	%f17, [%rd14];
	atom.global.add.f32 	%f18, [%rd12+32], %f17;
	ld.global.f32 	%f19, [%rd14+4];
	atom.global.add.f32 	%f20, [%rd12+36], %f19;
	ld.global.f32 	%f21, [%rd14+8];
	atom.global.add.f32 	%f22, [%rd12+40], %f21;
	ld.global.f32 	%f23, [%rd14+12];
	atom.global.add.f32 	%f24, [%rd12+44], %f23;
	ld.global.f32 	%f25, [%rd14+16];
	atom.global.add.f32 	%f26, [%rd12+48], %f25;
	ld.global.f32 	%f27, [%rd14+20];
	atom.global.add.f32 	%f28, [%rd12+52], %f27;
	ld.global.f32 	%f29, [%rd14+24];
	atom.global.add.f32 	%f30, [%rd12+56], %f29;
	ld.global.f32 	%f31, [%rd14+28];
	atom.global.add.f32 	%f32, [%rd12+60], %f31;
	add.s32 	%r43, %r43, 16;
	add.s32 	%r42, %r42, 16;
	add.s32 	%r41, %r41, 16;
	setp.ne.s32 	%p4, %r43, 0;
	@%p4 bra 	$L__BB1_4;
$L__BB1_5:
	setp.eq.s32 	%p5, %r5, 0;
	@%p5 bra 	$L__BB1_14;
	and.b32  	%r15, %r30, 7;
	setp.lt.u32 	%p6, %r5, 8;
	@%p6 bra 	$L__BB1_8;
	add.s32 	%r36, %r45, %r3;
	mul.wide.s32 	%rd15, %r36, 4;
	add.s64 	%rd16, %rd1, %rd15;
	add.s32 	%r37, %r45, %r4;
	mul.wide.s32 	%rd17, %r37, 4;
	add.s64 	%rd18, %rd2, %rd17;
	ld.global.f32 	%f33, [%rd18];
	atom.global.add.f32 	%f34, [%rd16], %f33;
	ld.global.f32 	%f35, [%rd18+4];
	atom.global.add.f32 	%f36, [%rd16+4], %f35;
	ld.global.f32 	%f37, [%rd18+8];
	atom.global.add.f32 	%f38, [%rd16+8], %f37;
	ld.global.f32 	%f39, [%rd18+12];
	atom.global.add.f32 	%f40, [%rd16+12], %f39;
	ld.global.f32 	%f41, [%rd18+16];
	atom.global.add.f32 	%f42, [%rd16+16], %f41;
	ld.global.f32 	%f43, [%rd18+20];
	atom.global.add.f32 	%f44, [%rd16+20], %f43;
	ld.global.f32 	%f45, [%rd18+24];
	atom.global.add.f32 	%f46, [%rd16+24], %f45;
	ld.global.f32 	%f47, [%rd18+28];
	atom.global.add.f32 	%f48, [%rd16+28], %f47;
	add.s32 	%r45, %r45, 8;
$L__BB1_8:
	setp.eq.s32 	%p7, %r15, 0;
	@%p7 bra 	$L__BB1_14;
	and.b32  	%r18, %r30, 3;
	setp.lt.u32 	%p8, %r15, 4;
	@%p8 bra 	$L__BB1_11;
	add.s32 	%r38, %r45, %r3;
	mul.wide.s32 	%rd19, %r38, 4;
	add.s64 	%rd20, %rd1, %rd19;
	add.s32 	%r39, %r45, %r4;
	mul.wide.s32 	%rd21, %r39, 4;
	add.s64 	%rd22, %rd2, %rd21;
	ld.global.f32 	%f49, [%rd22];
	atom.global.add.f32 	%f50, [%rd20], %f49;
	ld.global.f32 	%f51, [%rd22+4];
	atom.global.add.f32 	%f52, [%rd20+4], %f51;
	ld.global.f32 	%f53, [%rd22+8];
	atom.global.add.f32 	%f54, [%rd20+8], %f53;
	ld.global.f32 	%f55, [%rd22+12];
	atom.global.add.f32 	%f56, [%rd20+12], %f55;
	add.s32 	%r45, %r45, 4;
$L__BB1_11:
	setp.eq.s32 	%p9, %r18, 0;
	@%p9 bra 	$L__BB1_14;
	add.s32 	%r49, %r45, %r4;
	add.s32 	%r48, %r45, %r3;
	neg.s32 	%r47, %r18;
$L__BB1_13:
	.pragma "nounroll";
	mul.wide.s32 	%rd23, %r49, 4;
	add.s64 	%rd24, %rd2, %rd23;
	mul.wide.s32 	%rd25, %r48, 4;
	add.s64 	%rd26, %rd1, %rd25;
	ld.global.f32 	%f57, [%rd24];
	atom.global.add.f32 	%f58, [%rd26], %f57;
	add.s32 	%r49, %r49, 1;
	add.s32 	%r48, %r48, 1;
	add.s32 	%r47, %r47, 1;
	setp.ne.s32 	%p10, %r47, 0;
	@%p10 bra 	$L__BB1_13;
$L__BB1_14:
	cvta.to.global.u64 	%rd27, %rd5;
	mul.wide.s32 	%rd28, %r2, 4;
	add.s64 	%rd29, %rd27, %rd28;
	atom.global.add.u32 	%r40, [%rd29], 1;
$L__BB1_15:
	ret;

}
	// .globl	_Z20kMeansCentroidUpdatePfPKfPKiii
.visible .entry _Z20kMeansCentroidUpdatePfPKfPKiii(
	.param .u64 .ptr .align 1 _Z20kMeansCentroidUpdatePfPKfPKiii_param_0,
	.param .u64 .ptr .align 1 _Z20kMeansCentroidUpdatePfPKfPKiii_param_1,
	.param .u64 .ptr .align 1 _Z20kMeansCentroidUpdatePfPKfPKiii_param_2,
	.param .u32 _Z20kMeansCentroidUpdatePfPKfPKiii_param_3,
	.param .u32 _Z20kMeansCentroidUpdatePfPKfPKiii_param_4
)
{
	.reg .pred 	%p<27>;
	.reg .b32 	%r<61>;
	.reg .b32 	%f<46>;
	.reg .b64 	%rd<51>;

	ld.param.u64 	%rd11, [_Z20kMeansCentroidUpdatePfPKfPKiii_param_0];
	ld.param.u64 	%rd12, [_Z20kMeansCentroidUpdatePfPKfPKiii_param_1];
	ld.param.u64 	%rd10, [_Z20kMeansCentroidUpdatePfPKfPKiii_param_2];
	ld.param.u32 	%r35, [_Z20kMeansCentroidUpdatePfPKfPKiii_param_3];
	ld.param.u32 	%r34, [_Z20kMeansCentroidUpdatePfPKfPKiii_param_4];
	cvta.to.global.u64 	%rd1, %rd12;
	cvta.to.global.u64 	%rd2, %rd11;
	mov.u32 	%r36, %ctaid.x;
	mov.u32 	%r37, %ntid.x;
	mov.u32 	%r38, %tid.x;
	mad.lo.s32 	%r1, %r36, %r37, %r38;
	setp.ge.s32 	%p1, %r1, %r35;
	setp.lt.s32 	%p2, %r34, 1;
	or.pred  	%p3, %p1, %p2;
	@%p3 bra 	$L__BB2_56;
	cvta.to.global.u64 	%rd13, %rd10;
	mul.lo.s32 	%r2, %r34, %r1;
	mul.wide.s32 	%rd14, %r1, 4;
	add.s64 	%rd3, %rd13, %rd14;
	and.b32  	%r3, %r34, 7;
	setp.lt.u32 	%p4, %r34, 8;
	mov.b32 	%r59, 0;
	@%p4 bra 	$L__BB2_28;
	and.b32  	%r59, %r34, 2147483640;
	neg.s32 	%r57, %r59;
	add.s64 	%rd4, %rd1, 16;
	add.s64 	%rd5, %rd2, 16;
	mov.u32 	%r56, %r2;
$L__BB2_3:
	.pragma "nounroll";
	mul.wide.s32 	%rd15, %r56, 4;
	add.s64 	%rd6, %rd4, %rd15;
	add.s64 	%rd7, %rd5, %rd15;
	ld.global.u32 	%r8, [%rd3];
	setp.lt.s32 	%p5, %r8, 1;
	@%p5 bra 	$L__BB2_5;
	ld.global.f32 	%f1, [%rd6+-16];
	cvt.rn.f32.u32 	%f2, %r8;
	div.rn.f32 	%f3, %f1, %f2;
	st.global.f32 	[%rd7+-16], %f3;
	bra.uni 	$L__BB2_6;
$L__BB2_5:
	mov.b32 	%r40, 0;
	st.global.u32 	[%rd7+-16], %r40;
$L__BB2_6:
	ld.global.u32 	%r9, [%rd3];
	setp.gt.s32 	%p6, %r9, 0;
	@%p6 bra 	$L__BB2_8;
	mov.b32 	%r41, 0;
	st.global.u32 	[%rd7+-12], %r41;
	bra.uni 	$L__BB2_9;
$L__BB2_8:
	ld.global.f32 	%f4, [%rd6+-12];
	cvt.rn.f32.u32 	%f5, %r9;
	div.rn.f32 	%f6, %f4, %f5;
	st.global.f32 	[%rd7+-12], %f6;
$L__BB2_9:
	ld.global.u32 	%r10, [%rd3];
	setp.gt.s32 	%p7, %r10, 0;
	@%p7 bra 	$L__BB2_11;
	mov.b32 	%r42, 0;
	st.global.u32 	[%rd7+-8], %r42;
	bra.uni 	$L__BB2_12;
$L__BB2_11:
	ld.global.f32 	%f7, [%rd6+-8];
	cvt.rn.f32.u32 	%f8, %r10;
	div.rn.f32 	%f9, %f7, %f8;
	st.global.f32 	[%rd7+-8], %f9;
$L__BB2_12:
	ld.global.u32 	%r11, [%rd3];
	setp.gt.s32 	%p8, %r11, 0;
	@%p8 bra 	$L__BB2_14;
	mov.b32 	%r43, 0;
	st.global.u32 	[%rd7+-4], %r43;
	bra.uni 	$L__BB2_15;
$L__BB2_14:
	ld.global.f32 	%f10, [%rd6+-4];
	cvt.rn.f32.u32 	%f11, %r11;
	div.rn.f32 	%f12, %f10, %f11;
	st.global.f32 	[%rd7+-4], %f12;
$L__BB2_15:
	ld.global.u32 	%r12, [%rd3];
	setp.gt.s32 	%p9, %r12, 0;
	@%p9 bra 	$L__BB2_17;
	mov.b32 	%r44, 0;
	st.global.u32 	[%rd7], %r44;
	bra.uni 	$L__BB2_18;
$L__BB2_17:
	ld.global.f32 	%f13, [%rd6];
	cvt.rn.f32.u32 	%f14, %r12;
	div.rn.f32 	%f15, %f13, %f14;
	st.global.f32 	[%rd7], %f15;
$L__BB2_18:
	ld.global.u32 	%r13, [%rd3];
	setp.gt.s32 	%p10, %r13, 0;
	@%p10 bra 	$L__BB2_20;
	mov.b32 	%r45, 0;
	st.global.u32 	[%rd7+4], %r45;
	bra.uni 	$L__BB2_21;
$L__BB2_20:
	ld.global.f32 	%f16, [%rd6+4];
	cvt.rn.f32.u32 	%f17, %r13;
	div.rn.f32 	%f18, %f16, %f17;
	st.global.f32 	[%rd7+4], %f18;
$L__BB2_21:
	ld.global.u32 	%r14, [%rd3];
	setp.gt.s32 	%p11, %r14, 0;
	@%p11 bra 	$L__BB2_23;
	mov.b32 	%r46, 0;
	st.global.u32 	[%rd7+8], %r46;
	bra.uni 	$L__BB2_24;
$L__BB2_23:
	ld.global.f32 	%f19, [%rd6+8];
	cvt.rn.f32.u32 	%f20, %r14;
	div.rn.f32 	%f21, %f19, %f20;
	st.global.f32 	[%rd7+8], %f21;
$L__BB2_24:
	ld.global.u32 	%r15, [%rd3];
	setp.gt.s32 	%p12, %r15, 0;
	@%p12 bra 	$L__BB2_26;
	mov.b32 	%r47, 0;
	st.global.u32 	[%rd7+12], %r47;
	bra.uni 	$L__BB2_27;
$L__BB2_26:
	ld.global.f32 	%f22, [%rd6+12];
	cvt.rn.f32.u32 	%f23, %r15;
	div.rn.f32 	%f24, %f22, %f23;
	st.global.f32 	[%rd7+12], %f24;
$L__BB2_27:
	add.s32 	%r57, %r57, 8;
	add.s32 	%r56, %r56, 8;
	setp.ne.s32 	%p13, %r57, 0;
	@%p13 bra 	$L__BB2_3;
$L__BB2_28:
	setp.eq.s32 	%p14, %r3, 0;
	@%p14 bra 	$L__BB2_56;
	and.b32  	%r19, %r34, 3;
	setp.lt.u32 	%p15, %r3, 4;
	@%p15 bra 	$L__BB2_43;
	add.s32 	%r20, %r59, %r2;
	ld.global.u32 	%r21, [%rd3];
	setp.gt.s32 	%p16, %r21, 0;
	@%p16 bra 	$L__BB2_32;
	mul.wide.s32 	%rd16, %r20, 4;
	add.s64 	%rd17, %rd2, %rd16;
	mov.b32 	%r48, 0;
	st.global.u32 	[%rd17], %r48;
	bra.uni 	$L__BB2_33;
$L__BB2_32:
	mul.wide.s32 	%rd18, %r20, 4;
	add.s64 	%rd19, %rd1, %rd18;
	ld.global.f32 	%f25, [%rd19];
	cvt.rn.f32.u32 	%f26, %r21;
	div.rn.f32 	%f27, %f25, %f26;
	add.s64 	%rd20, %rd2, %rd18;
	st.global.f32 	[%rd20], %f27;
$L__BB2_33:
	ld.global.u32 	%r22, [%rd3];
	setp.gt.s32 	%p17, %r22, 0;
	cvt.s64.s32 	%rd21, %r2;
	cvt.u64.u32 	%rd22, %r59;
	add.s64 	%rd8, %rd22, %rd21;
	shl.b64 	%rd23, %rd8, 2;
	add.s64 	%rd9, %rd2, %rd23;
	@%p17 bra 	$L__BB2_35;
	mov.b32 	%r49, 0;
	st.global.u32 	[%rd9+4], %r49;
	bra.uni 	$L__BB2_36;
$L__BB2_35:
	add.s64 	%rd25, %rd1, %rd23;
	ld.global.f32 	%f28, [%rd25+4];
	cvt.rn.f32.u32 	%f29, %r22;
	div.rn.f32 	%f30, %f28, %f29;
	st.global.f32 	[%rd9+4], %f30;
$L__BB2_36:
	ld.global.u32 	%r23, [%rd3];
	setp.gt.s32 	%p18, %r23, 0;
	@%p18 bra 	$L__BB2_38;
	mov.b32 	%r50, 0;
	st.global.u32 	[%rd9+8], %r50;
	bra.uni 	$L__BB2_39;
$L__BB2_38:
	add.s64 	%rd27, %rd1, %rd23;
	ld.global.f32 	%f31, [%rd27+8];
	cvt.rn.f32.u32 	%f32, %r23;
	div.rn.f32 	%f33, %f31, %f32;
	st.global.f32 	[%rd9+8], %f33;
$L__BB2_39:
	ld.global.u32 	%r24, [%rd3];
	setp.gt.s32 	%p19, %r24, 0;
	@%p19 bra 	$L__BB2_41;
	mov.b32 	%r51, 0;
	st.global.u32 	[%rd9+12], %r51;
	bra.uni 	$L__BB2_42;
$L__BB2_41:
	add.s64 	%rd29, %rd1, %rd23;
	ld.global.f32 	%f34, [%rd29+12];
	cvt.rn.f32.u32 	%f35, %r24;
	div.rn.f32 	%f36, %f34, %f35;
	st.global.f32 	[%rd9+12], %f36;
$L__BB2_42:
	add.s32 	%r59, %r59, 4;
$L__BB2_43:
	setp.eq.s32 	%p20, %r19, 0;
	@%p20 bra 	$L__BB2_56;
	setp.eq.s32 	%p21, %r19, 1;
	@%p21 bra 	$L__BB2_52;
	add.s32 	%r27, %r59, %r2;
	ld.global.u32 	%r28, [%rd3];
	setp.gt.s32 	%p22, %r28, 0;
	@%p22 bra 	$L__BB2_47;
	mul.wide.s32 	%rd30, %r27, 4;
	add.s64 	%rd31, %rd2, %rd30;
	mov.b32 	%r52, 0;
	st.global.u32 	[%rd31], %r52;
	bra.uni 	$L__BB2_48;
$L__BB2_47:
	mul.wide.s32 	%rd32, %r27, 4;
	add.s64 	%rd33, %rd1, %rd32;
	ld.global.f32 	%f37, [%rd33];
	cvt.rn.f32.u32 	%f38, %r28;
	div.rn.f32 	%f39, %f37, %f38;
	add.s64 	%rd34, %rd2, %rd32;
	st.global.f32 	[%rd34], %f39;
$L__BB2_48:
	ld.global.u32 	%r29, [%rd3];
	setp.gt.s32 	%p23, %r29, 0;
	@%p23 bra 	$L__BB2_50;
	cvt.s64.s32 	%rd35, %r2;
	cvt.u64.u32 	%rd36, %r59;
	add.s64 	%rd37, %rd36, %rd35;
	shl.b64 	%rd38, %rd37, 2;
	add.s64 	%rd39, %rd2, %rd38;
	mov.b32 	%r53, 0;
	st.global.u32 	[%rd39+4], %r53;
	bra.uni 	$L__BB2_51;
$L__BB2_50:
	cvt.s64.s32 	%rd40, %r2;
	cvt.u64.u32 	%rd41, %r59;
	add.s64 	%rd42, %rd41, %rd40;
	shl.b64 	%rd43, %rd42, 2;
	add.s64 	%rd44, %rd1, %rd43;
	ld.global.f32 	%f40, [%rd44+4];
	cvt.rn.f32.u32 	%f41, %r29;
	div.rn.f32 	%f42, %f40, %f41;
	add.s64 	%rd45, %rd2, %rd43;
	st.global.f32 	[%rd45+4], %f42;
$L__BB2_51:
	add.s32 	%r59, %r59, 2;
$L__BB2_52:
	and.b32  	%r54, %r34, 1;
	setp.eq.b32 	%p24, %r54, 1;
	not.pred 	%p25, %p24;
	@%p25 bra 	$L__BB2_56;
	add.s32 	%r32, %r59, %r2;
	ld.global.u32 	%r33, [%rd3];
	setp.gt.s32 	%p26, %r33, 0;
	@%p26 bra 	$L__BB2_55;
	mul.wide.s32 	%rd46, %r32, 4;
	add.s64 	%rd47, %rd2, %rd46;
	mov.b32 	%r55, 0;
	st.global.u32 	[%rd47], %r55;
	bra.uni 	$L__BB2_56;
$L__BB2_55:
	mul.wide.s32 	%rd48, %r32, 4;
	add.s64 	%rd49, %rd1, %rd48;
	ld.global.f32 	%f43, [%rd49];
	cvt.rn.f32.u32 	%f44, %r33;
	div.rn.f32 	%f45, %f43, %f44;
	add.s64 	%rd50, %rd2, %rd48;
	st.global.f32 	[%rd50], %f45;
$L__BB2_56:
	ret;

}


// ===== COMPILED SASS (sm_100) =====

	.target	sm_100

	.elftype	@"ET_EXEC"


//--------------------- .note.nv.tkinfo           --------------------------
	.section	.note.nv.tkinfo,"",@"SHT_NOTE"
	.sectionflags	@"SHF_NOTE_NV_TKINFO"
	.tkinfo
        /*0018*/ 	.word	0x00000002
        /*0030*/ 	.string	""
        /*0030*/ 	.string	"ptxas"
        /*0030*/ 	.string	"Cuda compilation tools, release 13.0, V13.0.88"
        /*0030*/ 	.string	"Build cuda_13.0.r13.0/compiler.36424714_0"
        /*0030*/ 	.string	"-arch sm_100 -m 64 "



//--------------------- .note.nv.cuinfo           --------------------------
	.section	.note.nv.cuinfo,"",@"SHT_NOTE"
	.sectionflags	@"SHF_NOTE_NV_CUINFO"
        /*0018*/ 	.short	0x0002
        /*001a*/ 	.short	0x0064
        /*001c*/ 	.short	0x0082
	.zero		2


//--------------------- .nv.info                  --------------------------
	.section	.nv.info,"",@"SHT_CUDA_INFO"
	.align	4


	//----- nvinfo : EIATTR_REGCOUNT
	.align		4
        /*0000*/ 	.byte	0x04, 0x2f
        /*0002*/ 	.short	(.L_1 - .L_0)
	.align		4
.L_0:
        /*0004*/ 	.word	index@(_Z23kMeansClusterAssignmentPKfPiS0_iii)
        /*0008*/ 	.word	0x0000001d


	//----- nvinfo : EIATTR_FRAME_SIZE
	.align		4
.L_1:
        /*000c*/ 	.byte	0x04, 0x11
        /*000e*/ 	.short	(.L_3 - .L_2)
	.align		4
.L_2:
        /*0010*/ 	.word	index@($__internal_1_$__cuda_sm20_sqrt_rn_f32_slowpath)
        /*0014*/ 	.word	0x00000000


	//----- nvinfo : EIATTR_FRAME_SIZE
	.align		4
.L_3:
        /*0018*/ 	.byte	0x04, 0x11
        /*001a*/ 	.short	(.L_5 - .L_4)
	.align		4
.L_4:
        /*001c*/ 	.word	index@(_Z23kMeansClusterAssignmentPKfPiS0_iii)
        /*0020*/ 	.word	0x00000000


	//----- nvinfo : EIATTR_REGCOUNT
	.align		4
.L_5:
        /*0024*/ 	.byte	0x04, 0x2f
        /*0026*/ 	.short	(.L_7 - .L_6)
	.align		4
.L_6:
        /*0028*/ 	.word	index@(_Z17kMeansCentroidSumPKfPKiPfPiiii)
        /*002c*/ 	.word	0x0000001a


	//----- nvinfo : EIATTR_FRAME_SIZE
	.align		4
.L_7:
        /*0030*/ 	.byte	0x04, 0x11
        /*0032*/ 	.short	(.L_9 - .L_8)
	.align		4
.L_8:
        /*0034*/ 	.word	index@(_Z17kMeansCentroidSumPKfPKiPfPiiii)
        /*0038*/ 	.word	0x00000000


	//----- nvinfo : EIATTR_REGCOUNT
	.align		4
.L_9:
        /*003c*/ 	.byte	0x04, 0x2f
        /*003e*/ 	.short	(.L_11 - .L_10)
	.align		4
.L_10:
        /*0040*/ 	.word	index@(_Z20kMeansCentroidUpdatePfPKfPKiii)
        /*0044*/ 	.word	0x00000018


	//----- nvinfo : EIATTR_FRAME_SIZE
	.align		4
.L_11:
        /*0048*/ 	.byte	0x04, 0x11
        /*004a*/ 	.short	(.L_13 - .L_12)
	.align		4
.L_12:
        /*004c*/ 	.word	index@($__internal_0_$__cuda_sm3x_div_rn_noftz_f32_slowpath)
        /*0050*/ 	.word	0x00000000


	//----- nvinfo : EIATTR_FRAME_SIZE
	.align		4
.L_13:
        /*0054*/ 	.byte	0x04, 0x11
        /*0056*/ 	.short	(.L_15 - .L_14)
	.align		4
.L_14:
        /*0058*/ 	.word	index@(_Z20kMeansCentroidUpdatePfPKfPKiii)
        /*005c*/ 	.word	0x00000000


	//----- nvinfo : EIATTR_MIN_STACK_SIZE
	.align		4
.L_15:
        /*0060*/ 	.byte	0x04, 0x12
        /*0062*/ 	.short	(.L_17 - .L_16)
	.align		4
.L_16:
        /*0064*/ 	.word	index@(_Z20kMeansCentroidUpdatePfPKfPKiii)
        /*0068*/ 	.word	0x00000000


	//----- nvinfo : EIATTR_MIN_STACK_SIZE
	.align		4
.L_17:
        /*006c*/ 	.byte	0x04, 0x12
        /*006e*/ 	.short	(.L_19 - .L_18)
	.align		4
.L_18:
        /*0070*/ 	.word	index@(_Z17kMeansCentroidSumPKfPKiPfPiiii)
        /*0074*/ 	.word	0x00000000


	//----- nvinfo : EIATTR_MIN_STACK_SIZE
	.align		4
.L_19:
        /*0078*/ 	.byte	0x04, 0x12
        /*007a*/ 	.short	(.L_21 - .L_20)
	.align		4
.L_20:
        /*007c*/ 	.word	index@(_Z23kMeansClusterAssignmentPKfPiS0_iii)
        /*0080*/ 	.word	0x00000000
.L_21:


//--------------------- .nv.compat                --------------------------
	.section	.nv.compat,"",@"SHT_CUDA_COMPAT_INFO"
	.align	4
        /*0000*/ 	.byte	0x02, 0x09, 0x00, 0x00, 0x02, 0x02, 0x01, 0x00, 0x02, 0x05, 0x05, 0x00, 0x03, 0x07, 0x01, 0x01
        /*0010*/ 	.byte	0x02, 0x03, 0x00, 0x00, 0x02, 0x06, 0x01, 0x00, 0x04, 0x0b, 0x08, 0x00, 0x01, 0x00, 0x00, 0x00
        /*0020*/ 	.byte	0x00, 0x00, 0x00, 0x00


//--------------------- .nv.info._Z20kMeansCentroidUpdatePfPKfPKiii --------------------------
	.section	.nv.info._Z20kMeansCentroidUpdatePfPKfPKiii,"",@"SHT_CUDA_INFO"
	.sectionflags	@""
	.align	4


	//----- nvinfo : EIATTR_CUDA_API_VERSION
	.align		4
        /*0000*/ 	.byte	0x04, 0x37
        /*0002*/ 	.short	(.L_23 - .L_22)
.L_22:
        /*0004*/ 	.word	0x00000082


	//----- nvinfo : EIATTR_KPARAM_INFO
	.align		4
.L_23:
        /*0008*/ 	.byte	0x04, 0x17
        /*000a*/ 	.short	(.L_25 - .L_24)
.L_24:
        /*000c*/ 	.word	0x00000000
        /*0010*/ 	.short	0x0004
        /*0012*/ 	.short	0x001c
        /*0014*/ 	.byte	0x00, 0xf0, 0x11, 0x00


	//----- nvinfo : EIATTR_KPARAM_INFO
	.align		4
.L_25:
        /*0018*/ 	.byte	0x04, 0x17
        /*001a*/ 	.short	(.L_27 - .L_26)
.L_26:
        /*001c*/ 	.word	0x00000000
        /*0020*/ 	.short	0x0003
        /*0022*/ 	.short	0x0018
        /*0024*/ 	.byte	0x00, 0xf0, 0x11, 0x00


	//----- nvinfo : EIATTR_KPARAM_INFO
	.align		4
.L_27:
        /*0028*/ 	.byte	0x04, 0x17
        /*002a*/ 	.short	(.L_29 - .L_28)
.L_28:
        /*002c*/ 	.word	0x00000000
        /*0030*/ 	.short	0x0002
        /*0032*/ 	.short	0x0010
        /*0034*/ 	.byte	0x00, 0xf5, 0x21, 0x00


	//----- nvinfo : EIATTR_KPARAM_INFO
	.align		4
.L_29:
        /*0038*/ 	.byte	0x04, 0x17
        /*003a*/ 	.short	(.L_31 - .L_30)
.L_30:
        /*003c*/ 	.word	0x00000000
        /*0040*/ 	.short	0x0001
        /*0042*/ 	.short	0x0008
        /*0044*/ 	.byte	0x00, 0xf5, 0x21, 0x00


	//----- nvinfo : EIATTR_KPARAM_INFO
	.align		4
.L_31:
        /*0048*/ 	.byte	0x04, 0x17
        /*004a*/ 	.short	(.L_33 - .L_32)
.L_32:
        /*004c*/ 	.word	0x00000000
        /*0050*/ 	.short	0x0000
        /*0052*/ 	.short	0x0000
        /*0054*/ 	.byte	0x00, 0xf5, 0x21, 0x00


	//----- nvinfo : EIATTR_SPARSE_MMA_MASK
	.align		4
.L_33:
        /*0058*/ 	.byte	0x03, 0x50
        /*005a*/ 	.short	0x0000


	//----- nvinfo : EIATTR_MAXREG_COUNT
	.align		4
        /*005c*/ 	.byte	0x03, 0x1b
        /*005e*/ 	.short	0x00ff


	//----- nvinfo : EIATTR_MERCURY_ISA_VERSION
	.align		4
        /*0060*/ 	.byte	0x03, 0x5f
        /*0062*/ 	.short	0x0101


	//----- nvinfo : EIATTR_VRC_CTA_INIT_COUNT
	.align		4
        /*0064*/ 	.byte	0x02, 0x4a
	.zero		1
	.zero		1


	//----- nvinfo : EIATTR_EXIT_INSTR_OFFSETS
	.align		4
        /*0068*/ 	.byte	0x04, 0x1c
        /*006a*/ 	.short	(.L_35 - .L_34)


	//   ....[0]....
.L_34:
        /*006c*/ 	.word	0x00000080


	//   ....[1]....
        /*0070*/ 	.word	0x00000cd0


	//   ....[2]....
        /*0074*/ 	.word	0x00001430


	//   ....[3]....
        /*0078*/ 	.word	0x000018b0


	//   ....[4]....
        /*007c*/ 	.word	0x00001920


	//   ....[5]....
        /*0080*/ 	.word	0x00001a70


	//----- nvinfo : EIATTR_CRS_STACK_SIZE
	.align		4
.L_35:
        /*0084*/ 	.byte	0x04, 0x1e
        /*0086*/ 	.short	(.L_37 - .L_36)
.L_36:
        /*0088*/ 	.word	0x00000000


	//----- nvinfo : EIATTR_CBANK_PARAM_SIZE
	.align		4
.L_37:
        /*008c*/ 	.byte	0x03, 0x19
        /*008e*/ 	.short	0x0020


	//----- nvinfo : EIATTR_PARAM_CBANK
	.align		4
        /*0090*/ 	.byte	0x04, 0x0a
        /*0092*/ 	.short	(.L_39 - .L_38)
	.align		4
.L_38:
        /*0094*/ 	.word	index@(.nv.constant0._Z20kMeansCentroidUpdatePfPKfPKiii)
        /*0098*/ 	.short	0x0380
        /*009a*/ 	.short	0x0020


	//----- nvinfo : EIATTR_SW_WAR
	.align		4
.L_39:
        /*009c*/ 	.byte	0x04, 0x36
        /*009e*/ 	.short	(.L_41 - .L_40)
.L_40:
        /*00a0*/ 	.word	0x00000008
.L_41:


//--------------------- .nv.info._Z17kMeansCentroidSumPKfPKiPfPiiii --------------------------
	.section	.nv.info._Z17kMeansCentroidSumPKfPKiPfPiiii,"",@"SHT_CUDA_INFO"
	.sectionflags	@""
	.align	4


	//----- nvinfo : EIATTR_CUDA_API_VERSION
	.align		4
        /*0000*/ 	.byte	0x04, 0x37
        /*0002*/ 	.short	(.L_43 - .L_42)
.L_42:
        /*0004*/ 	.word	0x00000082


	//----- nvinfo : EIATTR_KPARAM_INFO
	.align		4
.L_43:
        /*0008*/ 	.byte	0x04, 0x17
        /*000a*/ 	.short	(.L_45 - .L_44)
.L_44:
        /*000c*/ 	.word	0x00000000
        /*0010*/ 	.short	0x0006
        /*0012*/ 	.short	0x0028
        /*0014*/ 	.byte	0x00, 0xf0, 0x11, 0x00


	//----- nvinfo : EIATTR_KPARAM_INFO
	.align		4
.L_45:
        /*0018*/ 	.byte	0x04, 0x17
        /*001a*/ 	.short	(.L_47 - .L_46)
.L_46:
        /*001c*/ 	.word	0x00000000
        /*0020*/ 	.short	0x0005
        /*0022*/ 	.short	0x0024
        /*0024*/ 	.byte	0x00, 0xf0, 0x11, 0x00


	//----- nvinfo : EIATTR_KPARAM_INFO
	.align		4
.L_47:
        /*0028*/ 	.byte	0x04, 0x17
        /*002a*/ 	.short	(.L_49 - .L_48)
.L_48:
        /*002c*/ 	.word	0x00000000
        /*0030*/ 	.short	0x0004
        /*0032*/ 	.short	0x0020
        /*0034*/ 	.byte	0x00, 0xf0, 0x11, 0x00


	//----- nvinfo : EIATTR_KPARAM_INFO
	.align		4
.L_49:
        /*0038*/ 	.byte	0x04, 0x17
        /*003a*/ 	.short	(.L_51 - .L_50)
.L_50:
        /*003c*/ 	.word	0x00000000
        /*0040*/ 	.short	0x0003
        /*0042*/ 	.short	0x0018
        /*0044*/ 	.byte	0x00, 0xf5, 0x21, 0x00


	//----- nvinfo : EIATTR_KPARAM_INFO
	.align		4
.L_51:
        /*0048*/ 	.byte	0x04, 0x17
        /*004a*/ 	.short	(.L_53 - .L_52)
.L_52:
        /*004c*/ 	.word	0x00000000
        /*0050*/ 	.short	0x0002
        /*0052*/ 	.short	0x0010
        /*0054*/ 	.byte	0x00, 0xf5, 0x21, 0x00


	//----- nvinfo : EIATTR_KPARAM_INFO
	.align		4
.L_53:
        /*0058*/ 	.byte	0x04, 0x17
        /*005a*/ 	.short	(.L_55 - .L_54)
.L_54:
        /*005c*/ 	.word	0x00000000
        /*0060*/ 	.short	0x0001
        /*0062*/ 	.short	0x0008
        /*0064*/ 	.byte	0x00, 0xf5, 0x21, 0x00


	//----- nvinfo : EIATTR_KPARAM_INFO
	.align		4
.L_55:
        /*0068*/ 	.byte	0x04, 0x17
        /*006a*/ 	.short	(.L_57 - .L_56)
.L_56:
        /*006c*/ 	.word	0x00000000
        /*0070*/ 	.short	0x0000
        /*0072*/ 	.short	0x0000
        /*0074*/ 	.byte	0x00, 0xf5, 0x21, 0x00


	//----- nvinfo : EIATTR_SPARSE_MMA_MASK
	.align		4
.L_57:
        /*0078*/ 	.byte	0x03, 0x50
        /*007a*/ 	.short	0x0000


	//----- nvinfo : EIATTR_MAXREG_COUNT
	.align		4
        /*007c*/ 	.byte	0x03, 0x1b
        /*007e*/ 	.short	0x00ff


	//----- nvinfo : EIATTR_MERCURY_ISA_VERSION
	.align		4
        /*0080*/ 	.byte	0x03, 0x5f
        /*0082*/ 	.short	0x0101


	//----- nvinfo : EIATTR_VRC_CTA_INIT_COUNT
	.align		4
        /*0084*/ 	.byte	0x02, 0x4a
	.zero		1
	.zero		1


	//----- nvinfo : EIATTR_EXIT_INSTR_OFFSETS
	.align		4
        /*0088*/ 	.byte	0x04, 0x1c
        /*008a*/ 	.short	(.L_59 - .L_58)


	//   ....[0]....
.L_58:
        /*008c*/ 	.word	0x00000070


	//   ....[1]....
        /*0090*/ 	.word	0x000008a0


	//----- nvinfo : EIATTR_CBANK_PARAM_SIZE
	.align		4
.L_59:
        /*0094*/ 	.byte	0x03, 0x19
        /*0096*/ 	.short	0x002c


	//----- nvinfo : EIATTR_PARAM_CBANK
	.align		4
        /*0098*/ 	.byte	0x04, 0x0a
        /*009a*/ 	.short	(.L_61 - .L_60)
	.align		4
.L_60:
        /*009c*/ 	.word	index@(.nv.constant0._Z17kMeansCentroidSumPKfPKiPfPiiii)
        /*00a0*/ 	.short	0x0380
        /*00a2*/ 	.short	0x002c


	//----- nvinfo : EIATTR_SW_WAR
	.align		4
.L_61:
        /*00a4*/ 	.byte	0x04, 0x36
        /*00a6*/ 	.short	(.L_63 - .L_62)
.L_62:
        /*00a8*/ 	.word	0x00000008
.L_63:


//--------------------- .nv.info._Z23kMeansClusterAssignmentPKfPiS0_iii --------------------------
	.section	.nv.info._Z23kMeansClusterAssignmentPKfPiS0_iii,"",@"SHT_CUDA_INFO"
	.sectionflags	@""
	.align	4


	//----- nvinfo : EIATTR_CUDA_API_VERSION
	.align		4
        /*0000*/ 	.byte	0x04, 0x37
        /*0002*/ 	.short	(.L_65 - .L_64)
.L_64:
        /*0004*/ 	.word	0x00000082


	//----- nvinfo : EIATTR_KPARAM_INFO
	.align		4
.L_65:
        /*0008*/ 	.byte	0x04, 0x17
        /*000a*/ 	.short	(.L_67 - .L_66)
.L_66:
        /*000c*/ 	.word	0x00000000
        /*0010*/ 	.short	0x0005
        /*0012*/ 	.short	0x0020
        /*0014*/ 	.byte	0x00, 0xf0, 0x11, 0x00


	//----- nvinfo : EIATTR_KPARAM_INFO
	.align		4
.L_67:
        /*0018*/ 	.byte	0x04, 0x17
        /*001a*/ 	.short	(.L_69 - .L_68)
.L_68:
        /*001c*/ 	.word	0x00000000
        /*0020*/ 	.short	0x0004
        /*0022*/ 	.short	0x001c
        /*0024*/ 	.byte	0x00, 0xf0, 0x11, 0x00


	//----- nvinfo : EIATTR_KPARAM_INFO
	.align		4
.L_69:
        /*0028*/ 	.byte	0x04, 0x17
        /*002a*/ 	.short	(.L_71 - .L_70)
.L_70:
        /*002c*/ 	.word	0x00000000
        /*0030*/ 	.short	0x0003
        /*0032*/ 	.short	0x0018
        /*0034*/ 	.byte	0x00, 0xf0, 0x11, 0x00


	//----- nvinfo : EIATTR_KPARAM_INFO
	.align		4
.L_71:
        /*0038*/ 	.byte	0x04, 0x17
        /*003a*/ 	.short	(.L_73 - .L_72)
.L_72:
        /*003c*/ 	.word	0x00000000
        /*0040*/ 	.short	0x0002
        /*0042*/ 	.short	0x0010
        /*0044*/ 	.byte	0x00, 0xf5, 0x21, 0x00


	//----- nvinfo : EIATTR_KPARAM_INFO
	.align		4
.L_73:
        /*0048*/ 	.byte	0x04, 0x17
        /*004a*/ 	.short	(.L_75 - .L_74)
.L_74:
        /*004c*/ 	.word	0x00000000
        /*0050*/ 	.short	0x0001
        /*0052*/ 	.short	0x0008
        /*0054*/ 	.byte	0x00, 0xf5, 0x21, 0x00


	//----- nvinfo : EIATTR_KPARAM_INFO
	.align		4
.L_75:
        /*0058*/ 	.byte	0x04, 0x17
        /*005a*/ 	.short	(.L_77 - .L_76)
.L_76:
        /*005c*/ 	.word	0x00000000
        /*0060*/ 	.short	0x0000
        /*0062*/ 	.short	0x0000
        /*0064*/ 	.byte	0x00, 0xf5, 0x21, 0x00


	//----- nvinfo : EIATTR_SPARSE_MMA_MASK
	.align		4
.L_77:
        /*0068*/ 	.byte	0x03, 0x50
        /*006a*/ 	.short	0x0000


	//----- nvinfo : EIATTR_MAXREG_COUNT
	.align		4
        /*006c*/ 	.byte	0x03, 0x1b
        /*006e*/ 	.short	0x00ff


	//----- nvinfo : EIATTR_MERCURY_ISA_VERSION
	.align		4
        /*0070*/ 	.byte	0x03, 0x5f
        /*0072*/ 	.short	0x0101


	//----- nvinfo : EIATTR_VRC_CTA_INIT_COUNT
	.align		4
        /*0074*/ 	.byte	0x02, 0x4a
	.zero		1
	.zero		1


	//----- nvinfo : EIATTR_EXIT_INSTR_OFFSETS
	.align		4
        /*0078*/ 	.byte	0x04, 0x1c
        /*007a*/ 	.short	(.L_79 - .L_78)


	//   ....[0]....
.L_78:
        /*007c*/ 	.word	0x00000070


	//   ....[1]....
        /*0080*/ 	.word	0x00000f80


	//----- nvinfo : EIATTR_CRS_STACK_SIZE
	.align		4
.L_79:
        /*0084*/ 	.byte	0x04, 0x1e
        /*0086*/ 	.short	(.L_81 - .L_80)
.L_80:
        /*0088*/ 	.word	0x00000000


	//----- nvinfo : EIATTR_CBANK_PARAM_SIZE
	.align		4
.L_81:
        /*008c*/ 	.byte	0x03, 0x19
        /*008e*/ 	.short	0x0024


	//----- nvinfo : EIATTR_PARAM_CBANK
	.align		4
        /*0090*/ 	.byte	0x04, 0x0a
        /*0092*/ 	.short	(.L_83 - .L_82)
	.align		4
.L_82:
        /*0094*/ 	.word	index@(.nv.constant0._Z23kMeansClusterAssignmentPKfPiS0_iii)
        /*0098*/ 	.short	0x0380
        /*009a*/ 	.short	0x0024


	//----- nvinfo : EIATTR_SW_WAR
	.align		4
.L_83:
        /*009c*/ 	.byte	0x04, 0x36
        /*009e*/ 	.short	(.L_85 - .L_84)
.L_84:
        /*00a0*/ 	.word	0x00000008
.L_85:


//--------------------- .nv.callgraph             --------------------------
	.section	.nv.callgraph,"",@"SHT_CUDA_CALLGRAPH"
	.align	4
	.sectionentsize	8
	.align		4
        /*0000*/ 	.word	0x00000000
	.align		4
        /*0004*/ 	.word	0xffffffff
	.align		4
        /*0008*/ 	.word	0x00000000
	.align		4
        /*000c*/ 	.word	0xfffffffe
	.align		4
        /*0010*/ 	.word	0x00000000
	.align		4
        /*0014*/ 	.word	0xfffffffd
	.align		4
        /*0018*/ 	.word	0x00000000
	.align		4
        /*001c*/ 	.word	0xfffffffc


//--------------------- .text._Z20kMeansCentroidUpdatePfPKfPKiii --------------------------
	.section	.text._Z20kMeansCentroidUpdatePfPKfPKiii,"ax",@progbits
	.align	128
        .global         _Z20kMeansCentroidUpdatePfPKfPKiii
        .type           _Z20kMeansCentroidUpdatePfPKfPKiii,@function
        .size           _Z20kMeansCentroidUpdatePfPKfPKiii,(.L_x_101 - _Z20kMeansCentroidUpdatePfPKfPKiii)
        .other          _Z20kMeansCentroidUpdatePfPKfPKiii,@"STO_CUDA_ENTRY STV_DEFAULT"
_Z20kMeansCentroidUpdatePfPKfPKiii:
.text._Z20kMeansCentroidUpdatePfPKfPKiii:
[----:B------:R-:W-:Y:S01]  /*0000*/  LDC R1, c[0x0][0x37c] ;  /* 0x0000df00ff017b82 */ /* 0x000fe20000000800 */
[----:B------:R-:W0:Y:S07]  /*0010*/  S2R R0, SR_TID.X ;  /* 0x0000000000007919 */ /* 0x000e2e0000002100 */
[----:B------:R-:W0:Y:S08]  /*0020*/  S2UR UR4, SR_CTAID.X ;  /* 0x00000000000479c3 */ /* 0x000e300000002500 */
[----:B------:R-:W0:Y:S08]  /*0030*/  LDC R3, c[0x0][0x360] ;  /* 0x0000d800ff037b82 */ /* 0x000e300000000800 */
[----:B------:R-:W1:Y:S01]  /*0040*/  LDC.64 R6, c[0x0][0x398] ;  /* 0x0000e600ff067b82 */ /* 0x000e620000000a00 */
[----:B0-----:R-:W-:Y:S01]  /*0050*/  IMAD R3, R3, UR4, R0 ;  /* 0x0000000403037c24 */ /* 0x001fe2000f8e0200 */
[----:B-1----:R-:W-:-:S04]  /*0060*/  ISETP.GE.AND P0, PT, R7, 0x1, PT ;  /* 0x000000010700780c */ /* 0x002fc80003f06270 */
[----:B------:R-:W-:-:S13]  /*0070*/  ISETP.GE.OR P0, PT, R3, R6, !P0 ;  /* 0x000000060300720c */ /* 0x000fda0004706670 */
[----:B------:R-:W-:Y:S05]  /*0080*/  @P0 EXIT ;  /* 0x000000000000094d */ /* 0x000fea0003800000 */
[----:B------:R-:W0:Y:S01]  /*0090*/  LDC.64 R4, c[0x0][0x390] ;  /* 0x0000e400ff047b82 */ /* 0x000e220000000a00 */
[----:B------:R-:W-:Y:S01]  /*00a0*/  ISETP.GE.U32.AND P0, PT, R7, 0x8, PT ;  /* 0x000000080700780c */ /* 0x000fe20003f06070 */
[----:B------:R-:W1:Y:S01]  /*00b0*/  LDCU.64 UR8, c[0x0][0x358] ;  /* 0x00006b00ff0877ac */ /* 0x000e620008000a00 */
[----:B------:R-:W-:Y:S01]  /*00c0*/  IMAD R2, R3, R7, RZ ;  /* 0x0000000703027224 */ /* 0x000fe200078e02ff */
[----:B------:R-:W-:Y:S01]  /*00d0*/  LOP3.LUT R17, R7, 0x7, RZ, 0xc0, !PT ;  /* 0x0000000707117812 */ /* 0x000fe200078ec0ff */
[----:B------:R-:W-:Y:S02]  /*00e0*/  IMAD.MOV.U32 R11, RZ, RZ, RZ ;  /* 0x000000ffff0b7224 */ /* 0x000fe400078e00ff */
[----:B0-----:R-:W-:-:S07]  /*00f0*/  IMAD.WIDE R4, R3, 0x4, R4 ;  /* 0x0000000403047825 */ /* 0x001fce00078e0204 */
[----:B-1----:R-:W-:Y:S05]  /*0100*/  @!P0 BRA `(.L_x_0) ;  /* 0x0000000800ec8947 */ /* 0x002fea0003800000 */
[----:B------:R-:W0:Y:S01]  /*0110*/  LDCU.128 UR4, c[0x0][0x380] ;  /* 0x00007000ff0477ac */ /* 0x000e220008000c00 */
[----:B------:R-:W-:Y:S01]  /*0120*/  LOP3.LUT R11, R7, 0x7ffffff8, RZ, 0xc0, !PT ;  /* 0x7ffffff8070b7812 */ /* 0x000fe200078ec0ff */
[----:B------:R-:W-:-:S04]  /*0130*/  IMAD.MOV.U32 R12, RZ, RZ, R2 ;  /* 0x000000ffff0c7224 */ /* 0x000fc800078e0002 */
[----:B------:R-:W-:Y:S01]  /*0140*/  IMAD.MOV R10, RZ, RZ, -R11 ;  /* 0x000000ffff0a7224 */ /* 0x000fe200078e0a0b */
[----:B0-----:R-:W-:Y:S02]  /*0150*/  UIADD3 UR6, UP0, UPT, UR6, 0x10, URZ ;  /* 0x0000001006067890 */ /* 0x001fe4000ff1e0ff */
[----:B------:R-:W-:Y:S02]  /*0160*/  UIADD3 UR4, UP1, UPT, UR4, 0x10, URZ ;  /* 0x0000001004047890 */ /* 0x000fe4000ff3e0ff */
[----:B------:R-:W-:Y:S02]  /*0170*/  UIADD3.X UR7, UPT, UPT, URZ, UR7, URZ, UP0, !UPT ;  /* 0x00000007ff077290 */ /* 0x000fe400087fe4ff */
[----:B------:R-:W-:-:S12]  /*0180*/  UIADD3.X UR5, UPT, UPT, URZ, UR5, URZ, UP1, !UPT ;  /* 0x00000005ff057290 */ /* 0x000fd80008ffe4ff */
.L_x_34:
[----:B--2---:R-:W2:Y:S01]  /*0190*/  LDG.E R3, desc[UR8][R4.64] ;  /* 0x0000000804037981 */ /* 0x004ea2000c1e1900 */
[----:B01-34-:R-:W-:Y:S01]  /*01a0*/  MOV R7, UR5 ;  /* 0x0000000500077c02 */ /* 0x01bfe20008000f00 */
[----:B------:R-:W-:Y:S01]  /*01b0*/  IMAD.U32 R8, RZ, RZ, UR6 ;  /* 0x00000006ff087e24 */ /* 0x000fe2000f8e00ff */
[----:B------:R-:W-:Y:S01]  /*01c0*/  IADD3 R10, PT, PT, R10, 0x8, RZ ;  /* 0x000000080a0a7810 */ /* 0x000fe20007ffe0ff */
[----:B------:R-:W-:Y:S01]  /*01d0*/  IMAD.U32 R9, RZ, RZ, UR7 ;  /* 0x00000007ff097e24 */ /* 0x000fe2000f8e00ff */
[----:B------:R-:W-:Y:S01]  /*01e0*/  BSSY.RECONVERGENT B2, `(.L_x_1) ;  /* 0x0000018000027945 */ /* 0x000fe20003800200 */
[----:B------:R-:W-:Y:S01]  /*01f0*/  IMAD.U32 R6, RZ, RZ, UR4 ;  /* 0x00000004ff067e24 */ /* 0x000fe2000f8e00ff */
[----:B------:R-:W-:Y:S01]  /*0200*/  ISETP.NE.AND P2, PT, R10, RZ, PT ;  /* 0x000000ff0a00720c */ /* 0x000fe20003f45270 */
[----:B------:R-:W-:-:S04]  /*0210*/  IMAD.WIDE R8, R12, 0x4, R8 ;  /* 0x000000040c087825 */ /* 0x000fc800078e0208 */
[----:B------:R-:W-:Y:S01]  /*0220*/  IMAD.WIDE R6, R12, 0x4, R6 ;  /* 0x000000040c067825 */ /* 0x000fe200078e0206 */
[----:B--2---:R-:W-:-:S13]  /*0230*/  ISETP.GE.AND P0, PT, R3, 0x1, PT ;  /* 0x000000010300780c */ /* 0x004fda0003f06270 */
[----:B------:R-:W-:Y:S05]  /*0240*/  @!P0 BRA `(.L_x_2) ;  /* 0x0000000000408947 */ /* 0x000fea0003800000 */
[----:B------:R-:W2:Y:S01]  /*0250*/  LDG.E R0, desc[UR8][R8.64+-0x10] ;  /* 0xfffff00808007981 */ /* 0x000ea2000c1e1900 */
[----:B------:R-:W-:Y:S01]  /*0260*/  I2FP.F32.U32 R3, R3 ;  /* 0x0000000300037245 */ /* 0x000fe20000201000 */
[----:B------:R-:W-:Y:S03]  /*0270*/  BSSY.RECONVERGENT B3, `(.L_x_3) ;  /* 0x000000b000037945 */ /* 0x000fe60003800200 */
[----:B------:R-:W0:Y:S02]  /*0280*/  MUFU.RCP R14, R3 ;  /* 0x00000003000e7308 */ /* 0x000e240000001000 */
[----:B0-----:R-:W-:-:S04]  /*0290*/  FFMA R13, -R3, R14, 1 ;  /* 0x3f800000030d7423 */ /* 0x001fc8000000010e */
[----:B------:R-:W-:Y:S02]  /*02a0*/  FFMA R13, R14, R13, R14 ;  /* 0x0000000d0e0d7223 */ /* 0x000fe4000000000e */
[----:B--2---:R-:W0:Y:S02]  /*02b0*/  FCHK P0, R0, R3 ;  /* 0x0000000300007302 */ /* 0x004e240000000000 */
[----:B------:R-:W-:-:S04]  /*02c0*/  FFMA R14, R0, R13, RZ ;  /* 0x0000000d000e7223 */ /* 0x000fc800000000ff */
[----:B------:R-:W-:-:S04]  /*02d0*/  FFMA R15, -R3, R14, R0 ;  /* 0x0000000e030f7223 */ /* 0x000fc80000000100 */
[----:B------:R-:W-:Y:S01]  /*02e0*/  FFMA R13, R13, R15, R14 ;  /* 0x0000000f0d0d7223 */ /* 0x000fe2000000000e */
[----:B0-----:R-:W-:Y:S06]  /*02f0*/  @!P0 BRA `(.L_x_4) ;  /* 0x0000000000088947 */ /* 0x001fec0003800000 */
[----:B------:R-:W-:-:S07]  /*0300*/  MOV R14, 0x320 ;  /* 0x00000320000e7802 */ /* 0x000fce0000000f00 */
[----:B------:R-:W-:Y:S05]  /*0310*/  CALL.REL.NOINC `($__internal_0_$__cuda_sm3x_div_rn_noftz_f32_slowpath) ;  /* 0x0000001400d87944 */ /* 0x000fea0003c00000 */
.L_x_4:
[----:B------:R-:W-:Y:S05]  /*0320*/  BSYNC.RECONVERGENT B3 ;  /* 0x0000000000037941 */ /* 0x000fea0003800200 */
.L_x_3:
[----:B------:R1:W-:Y:S01]  /*0330*/  STG.E desc[UR8][R6.64+-0x10], R13 ;  /* 0xfffff00d06007986 */ /* 0x0003e2000c101908 */
[----:B------:R-:W-:Y:S05]  /*0340*/  BRA `(.L_x_5) ;  /* 0x0000000000047947 */ /* 0x000fea0003800000 */
.L_x_2:
[----:B------:R0:W-:Y:S02]  /*0350*/  STG.E desc[UR8][R6.64+-0x10], RZ ;  /* 0xfffff0ff06007986 */ /* 0x0001e4000c101908 */
.L_x_5:
[----:B------:R-:W-:Y:S05]  /*0360*/  BSYNC.RECONVERGENT B2 ;  /* 0x0000000000027941 */ /* 0x000fea0003800200 */
.L_x_1:
[----:B------:R-:W2:Y:S01]  /*0370*/  LDG.E R3, desc[UR8][R4.64] ;  /* 0x0000000804037981 */ /* 0x000ea2000c1e1900 */
[----:B------:R-:W-:Y:S01]  /*0380*/  BSSY.RECONVERGENT B2, `(.L_x_6) ;  /* 0x0000013000027945 */ /* 0x000fe20003800200 */
[----:B--2---:R-:W-:-:S13]  /*0390*/  ISETP.GT.AND P0, PT, R3, RZ, PT ;  /* 0x000000ff0300720c */ /* 0x004fda0003f04270 */
[----:B------:R2:W-:Y:S01]  /*03a0*/  @!P0 STG.E desc[UR8][R6.64+-0xc], RZ ;  /* 0xfffff4ff06008986 */ /* 0x0005e2000c101908 */
[----:B------:R-:W-:Y:S05]  /*03b0*/  @!P0 BRA `(.L_x_7) ;  /* 0x00000000003c8947 */ /* 0x000fea0003800000 */
[----:B------:R-:W3:Y:S01]  /*03c0*/  LDG.E R0, desc[UR8][R8.64+-0xc] ;  /* 0xfffff40808007981 */ /* 0x000ee2000c1e1900 */
[----:B------:R-:W-:Y:S01]  /*03d0*/  I2FP.F32.U32 R3, R3 ;  /* 0x0000000300037245 */ /* 0x000fe20000201000 */
[----:B------:R-:W-:Y:S03]  /*03e0*/  BSSY.RECONVERGENT B3, `(.L_x_8) ;  /* 0x000000b000037945 */ /* 0x000fe60003800200 */
[----:B------:R-:W1:Y:S02]  /*03f0*/  MUFU.RCP R14, R3 ;  /* 0x00000003000e7308 */ /* 0x000e640000001000 */
[----:B-1----:R-:W-:-:S04]  /*0400*/  FFMA R13, -R3, R14, 1 ;  /* 0x3f800000030d7423 */ /* 0x002fc8000000010e */
[----:B------:R-:W-:Y:S02]  /*0410*/  FFMA R13, R14, R13, R14 ;  /* 0x0000000d0e0d7223 */ /* 0x000fe4000000000e */
[----:B---3--:R-:W1:Y:S02]  /*0420*/  FCHK P0, R0, R3 ;  /* 0x0000000300007302 */ /* 0x008e640000000000 */
[----:B------:R-:W-:-:S04]  /*0430*/  FFMA R14, R0, R13, RZ ;  /* 0x0000000d000e7223 */ /* 0x000fc800000000ff */
[----:B------:R-:W-:-:S04]  /*0440*/  FFMA R15, -R3, R14, R0 ;  /* 0x0000000e030f7223 */ /* 0x000fc80000000100 */
[----:B------:R-:W-:Y:S01]  /*0450*/  FFMA R13, R13, R15, R14 ;  /* 0x0000000f0d0d7223 */ /* 0x000fe2000000000e */
[----:B-1----:R-:W-:Y:S06]  /*0460*/  @!P0 BRA `(.L_x_9) ;  /* 0x0000000000088947 */ /* 0x002fec0003800000 */
[----:B------:R-:W-:-:S07]  /*0470*/  MOV R14, 0x490 ;  /* 0x00000490000e7802 */ /* 0x000fce0000000f00 */
[----:B0-2---:R-:W-:Y:S05]  /*0480*/  CALL.REL.NOINC `($__internal_0_$__cuda_sm3x_div_rn_noftz_f32_slowpath) ;  /* 0x00000014007c7944 */ /* 0x005fea0003c00000 */
.L_x_9:
[----:B------:R-:W-:Y:S05]  /*0490*/  BSYNC.RECONVERGENT B3 ;  /* 0x0000000000037941 */ /* 0x000fea0003800200 */
.L_x_8:
[----:B------:R3:W-:Y:S02]  /*04a0*/  STG.E desc[UR8][R6.64+-0xc], R13 ;  /* 0xfffff40d06007986 */ /* 0x0007e4000c101908 */
.L_x_7:
[----:B------:R-:W-:Y:S05]  /*04b0*/  BSYNC.RECONVERGENT B2 ;  /* 0x0000000000027941 */ /* 0x000fea0003800200 */
.L_x_6:
[----:B------:R-:W4:Y:S01]  /*04c0*/  LDG.E R3, desc[UR8][R4.64] ;  /* 0x0000000804037981 */ /* 0x000f22000c1e1900 */
[----:B------:R-:W-:Y:S01]  /*04d0*/  BSSY.RECONVERGENT B2, `(.L_x_10) ;  /* 0x0000013000027945 */ /* 0x000fe20003800200 */
[----:B----4-:R-:W-:-:S13]  /*04e0*/  ISETP.GT.AND P0, PT, R3, RZ, PT ;  /* 0x000000ff0300720c */ /* 0x010fda0003f04270 */
[----:B------:R4:W-:Y:S01]  /*04f0*/  @!P0 STG.E desc[UR8][R6.64+-0x8], RZ ;  /* 0xfffff8ff06008986 */ /* 0x0009e2000c101908 */
[----:B------:R-:W-:Y:S05]  /*0500*/  @!P0 BRA `(.L_x_11) ;  /* 0x00000000003c8947 */ /* 0x000fea0003800000 */
[----:B------:R-:W5:Y:S01]  /*0510*/  LDG.E R0, desc[UR8][R8.64+-0x8] ;  /* 0xfffff80808007981 */ /* 0x000f62000c1e1900 */
[----:B------:R-:W-:Y:S01]  /*0520*/  I2FP.F32.U32 R3, R3 ;  /* 0x0000000300037245 */ /* 0x000fe20000201000 */
[----:B------:R-:W-:Y:S03]  /*0530*/  BSSY.RECONVERGENT B3, `(.L_x_12) ;  /* 0x000000b000037945 */ /* 0x000fe60003800200 */
[----:B------:R-:W1:Y:S02]  /*0540*/  MUFU.RCP R14, R3 ;  /* 0x00000003000e7308 */ /* 0x000e640000001000 */
[----:B-1-3--:R-:W-:-:S04]  /*0550*/  FFMA R13, -R3, R14, 1 ;  /* 0x3f800000030d7423 */ /* 0x00afc8000000010e */
[----:B------:R-:W-:Y:S02]  /*0560*/  FFMA R13, R14, R13, R14 ;  /* 0x0000000d0e0d7223 */ /* 0x000fe4000000000e */
[----:B-----5:R-:W1:Y:S02]  /*0570*/  FCHK P0, R0, R3 ;  /* 0x0000000300007302 */ /* 0x020e640000000000 */
[----:B------:R-:W-:-:S04]  /*0580*/  FFMA R14, R0, R13, RZ ;  /* 0x0000000d000e7223 */ /* 0x000fc800000000ff */
[----:B------:R-:W-:-:S04]  /*0590*/  FFMA R15, -R3, R14, R0 ;  /* 0x0000000e030f7223 */ /* 0x000fc80000000100 */
[----:B------:R-:W-:Y:S01]  /*05a0*/  FFMA R13, R13, R15, R14 ;  /* 0x0000000f0d0d7223 */ /* 0x000fe2000000000e */
[----:B-1----:R-:W-:Y:S06]  /*05b0*/  @!P0 BRA `(.L_x_13) ;  /* 0x0000000000088947 */ /* 0x002fec0003800000 */
[----:B------:R-:W-:-:S07]  /*05c0*/  MOV R14, 0x5e0 ;  /* 0x000005e0000e7802 */ /* 0x000fce0000000f00 */
[----:B0-2-4-:R-:W-:Y:S05]  /*05d0*/  CALL.REL.NOINC `($__internal_0_$__cuda_sm3x_div_rn_noftz_f32_slowpath) ;  /* 0x0000001400287944 */ /* 0x015fea0003c00000 */
.L_x_13:
[----:B------:R-:W-:Y:S05]  /*05e0*/  BSYNC.RECONVERGENT B3 ;  /* 0x0000000000037941 */ /* 0x000fea0003800200 */
.L_x_12:
[----:B------:R1:W-:Y:S02]  /*05f0*/  STG.E desc[UR8][R6.64+-0x8], R13 ;  /* 0xfffff80d06007986 */ /* 0x0003e4000c101908 */
.L_x_11:
[----:B------:R-:W-:Y:S05]  /*0600*/  BSYNC.RECONVERGENT B2 ;  /* 0x0000000000027941 */ /* 0x000fea0003800200 */
.L_x_10:
[----:B------:R-:W5:Y:S01]  /*0610*/  LDG.E R3, desc[UR8][R4.64] ;  /* 0x0000000804037981 */ /* 0x000f62000c1e1900 */
[----:B------:R-:W-:Y:S01]  /*0620*/  BSSY.RECONVERGENT B2, `(.L_x_14) ;  /* 0x0000013000027945 */ /* 0x000fe20003800200 */
[----:B-----5:R-:W-:-:S13]  /*0630*/  ISETP.GT.AND P0, PT, R3, RZ, PT ;  /* 0x000000ff0300720c */ /* 0x020fda0003f04270 */
        /* <DEDUP_REMOVED lines=15> */
.L_x_17:
[----:B------:R-:W-:Y:S05]  /*0730*/  BSYNC.RECONVERGENT B3 ;  /* 0x0000000000037941 */ /* 0x000fea0003800200 */
.L_x_16:
[----:B------:R1:W-:Y:S02]  /*0740*/  STG.E desc[UR8][R6.64+-0x4], R13 ;  /* 0xfffffc0d06007986 */ /* 0x0003e4000c101908 */
.L_x_15:
[----:B------:R-:W-:Y:S05]  /*0750*/  BSYNC.RECONVERGENT B2 ;  /* 0x0000000000027941 */ /* 0x000fea0003800200 */
.L_x_14:
        /* <DEDUP_REMOVED lines=18> */
.L_x_21:
[----:B------:R-:W-:Y:S05]  /*0880*/  BSYNC.RECONVERGENT B3 ;  /* 0x0000000000037941 */ /* 0x000fea0003800200 */
.L_x_20:
[----:B------:R1:W-:Y:S02]  /*0890*/  STG.E desc[UR8][R6.64], R13 ;  /* 0x0000000d06007986 */ /* 0x0003e4000c101908 */
.L_x_19:
[----:B------:R-:W-:Y:S05]  /*08a0*/  BSYNC.RECONVERGENT B2 ;  /* 0x0000000000027941 */ /* 0x000fea0003800200 */
.L_x_18:
        /* <DEDUP_REMOVED lines=18> */
.L_x_25:
[----:B------:R-:W-:Y:S05]  /*09d0*/  BSYNC.RECONVERGENT B3 ;  /* 0x0000000000037941 */ /* 0x000fea0003800200 */
.L_x_24:
[----:B------:R1:W-:Y:S02]  /*09e0*/  STG.E desc[UR8][R6.64+0x4], R13 ;  /* 0x0000040d06007986 */ /* 0x0003e4000c101908 */
.L_x_23:
[----:B------:R-:W-:Y:S05]  /*09f0*/  BSYNC.RECONVERGENT B2 ;  /* 0x0000000000027941 */ /* 0x000fea0003800200 */
.L_x_22:
        /* <DEDUP_REMOVED lines=18> */
.L_x_29:
[----:B------:R-:W-:Y:S05]  /*0b20*/  BSYNC.RECONVERGENT B3 ;  /* 0x0000000000037941 */ /* 0x000fea0003800200 */
.L_x_28:
[----:B------:R1:W-:Y:S02]  /*0b30*/  STG.E desc[UR8][R6.64+0x8], R13 ;  /* 0x0000080d06007986 */ /* 0x0003e4000c101908 */
.L_x_27:
[----:B------:R-:W-:Y:S05]  /*0b40*/  BSYNC.RECONVERGENT B2 ;  /* 0x0000000000027941 */ /* 0x000fea0003800200 */
.L_x_26:
        /* <DEDUP_REMOVED lines=18> */
.L_x_33:
[----:B------:R-:W-:Y:S05]  /*0c70*/  BSYNC.RECONVERGENT B3 ;  /* 0x0000000000037941 */ /* 0x000fea0003800200 */
.L_x_32:
[----:B------:R1:W-:Y:S02]  /*0c80*/  STG.E desc[UR8][R6.64+0xc], R13 ;  /* 0x00000c0d06007986 */ /* 0x0003e4000c101908 */
.L_x_31:
[----:B------:R-:W-:Y:S05]  /*0c90*/  BSYNC.RECONVERGENT B2 ;  /* 0x0000000000027941 */ /* 0x000fea0003800200 */
.L_x_30:
[----:B------:R-:W-:Y:S01]  /*0ca0*/  VIADD R12, R12, 0x8 ;  /* 0x000000080c0c7836 */ /* 0x000fe20000000000 */
[----:B------:R-:W-:Y:S06]  /*0cb0*/  @P2 BRA `(.L_x_34) ;  /* 0xfffffff400342947 */ /* 0x000fec000383ffff */
.L_x_0:
[----:B------:R-:W-:-:S13]  /*0cc0*/  ISETP.NE.AND P0, PT, R17, RZ, PT ;  /* 0x000000ff1100720c */ /* 0x000fda0003f05270 */
[----:B------:R-:W-:Y:S05]  /*0cd0*/  @!P0 EXIT ;  /* 0x000000000000894d */ /* 0x000fea0003800000 */
[----:B------:R-:W5:Y:S01]  /*0ce0*/  LDCU UR4, c[0x0][0x39c] ;  /* 0x00007380ff0477ac */ /* 0x000f620008000800 */
[----:B------:R-:W-:Y:S01]  /*0cf0*/  ISETP.GE.U32.AND P0, PT, R17, 0x4, PT ;  /* 0x000000041100780c */ /* 0x000fe20003f06070 */
[----:B-----5:R-:W-:-:S12]  /*0d00*/  ULOP3.LUT UR4, UR4, 0x3, URZ, 0xc0, !UPT ;  /* 0x0000000304047892 */ /* 0x020fd8000f8ec0ff */
[----:B------:R-:W-:Y:S05]  /*0d10*/  @!P0 BRA `(.L_x_35) ;  /* 0x0000000400c08947 */ /* 0x000fea0003800000 */
[----:B------:R-:W5:Y:S01]  /*0d20*/  LDG.E R3, desc[UR8][R4.64] ;  /* 0x0000000804037981 */ /* 0x000f62000c1e1900 */
[----:B01234-:R-:W-:Y:S01]  /*0d30*/  IMAD.IADD R6, R2, 0x1, R11 ;  /* 0x0000000102067824 */ /* 0x01ffe200078e020b */
[----:B------:R-:W-:Y:S01]  /*0d40*/  BSSY.RECONVERGENT B2, `(.L_x_36) ;  /* 0x000001a000027945 */ /* 0x000fe20003800200 */
[----:B-----5:R-:W-:-:S13]  /*0d50*/  ISETP.GT.AND P0, PT, R3, RZ, PT ;  /* 0x000000ff0300720c */ /* 0x020fda0003f04270 */
[----:B------:R-:W0:Y:S02]  /*0d60*/  @!P0 LDC.64 R8, c[0x0][0x380] ;  /* 0x0000e000ff088b82 */ /* 0x000e240000000a00 */
[----:B0-----:R-:W-:-:S05]  /*0d70*/  @!P0 IMAD.WIDE R8, R6, 0x4, R8 ;  /* 0x0000000406088825 */ /* 0x001fca00078e0208 */
[----:B------:R0:W-:Y:S01]  /*0d80*/  @!P0 STG.E desc[UR8][R8.64], RZ ;  /* 0x000000ff08008986 */ /* 0x0001e2000c101908 */
[----:B------:R-:W-:Y:S05]  /*0d90*/  @!P0 BRA `(.L_x_37) ;  /* 0x0000000000508947 */ /* 0x000fea0003800000 */
[----:B0-----:R-:W0:Y:S02]  /*0da0*/  LDC.64 R8, c[0x0][0x388] ;  /* 0x0000e200ff087b82 */ /* 0x001e240000000a00 */
[----:B0-----:R-:W-:-:S05]  /*0db0*/  IMAD.WIDE R8, R6, 0x4, R8 ;  /* 0x0000000406087825 */ /* 0x001fca00078e0208 */
        /* <DEDUP_REMOVED lines=13> */
[----:B------:R-:W-:-:S07]  /*0e90*/  IMAD.MOV.U32 R7, RZ, RZ, R13 ;  /* 0x000000ffff077224 */ /* 0x000fce00078e000d */
.L_x_39:
[----:B------:R-:W-:Y:S05]  /*0ea0*/  BSYNC.RECONVERGENT B3 ;  /* 0x0000000000037941 */ /* 0x000fea0003800200 */
.L_x_38:
[----:B------:R-:W0:Y:S02]  /*0eb0*/  LDC.64 R8, c[0x0][0x380] ;  /* 0x0000e000ff087b82 */ /* 0x000e240000000a00 */
[----:B0-----:R-:W-:-:S05]  /*0ec0*/  IMAD.WIDE R8, R6, 0x4, R8 ;  /* 0x0000000406087825 */ /* 0x001fca00078e0208 */
[----:B------:R1:W-:Y:S02]  /*0ed0*/  STG.E desc[UR8][R8.64], R7 ;  /* 0x0000000708007986 */ /* 0x0003e4000c101908 */
.L_x_37:
[----:B------:R-:W-:Y:S05]  /*0ee0*/  BSYNC.RECONVERGENT B2 ;  /* 0x0000000000027941 */ /* 0x000fea0003800200 */
.L_x_36:
[----:B------:R-:W2:Y:S01]  /*0ef0*/  LDG.E R3, desc[UR8][R4.64] ;  /* 0x0000000804037981 */ /* 0x000ea2000c1e1900 */
[----:B------:R-:W3:Y:S01]  /*0f00*/  LDCU.64 UR6, c[0x0][0x380] ;  /* 0x00007000ff0677ac */ /* 0x000ee20008000a00 */
[C---:B01----:R-:W-:Y:S01]  /*0f10*/  IADD3 R8, P0, PT, R2.reuse, R11, RZ ;  /* 0x0000000b02087210 */ /* 0x043fe20007f1e0ff */
[----:B------:R-:W-:Y:S03]  /*0f20*/  BSSY.RECONVERGENT B2, `(.L_x_40) ;  /* 0x000001c000027945 */ /* 0x000fe60003800200 */
[----:B------:R-:W-:Y:S02]  /*0f30*/  LEA.HI.X.SX32 R7, R2, RZ, 0x1, P0 ;  /* 0x000000ff02077211 */ /* 0x000fe400000f0eff */
[C---:B------:R-:W-:Y:S02]  /*0f40*/  SHF.L.U32 R9, R8.reuse, 0x2, RZ ;  /* 0x0000000208097819 */ /* 0x040fe400000006ff */
[----:B------:R-:W-:-:S02]  /*0f50*/  SHF.L.U64.HI R8, R8, 0x2, R7 ;  /* 0x0000000208087819 */ /* 0x000fc40000010207 */
[----:B---3--:R-:W-:-:S04]  /*0f60*/  IADD3 R6, P1, PT, R9, UR6, RZ ;  /* 0x0000000609067c10 */ /* 0x008fc8000ff3e0ff */
[----:B------:R-:W-:Y:S02]  /*0f70*/  IADD3.X R7, PT, PT, R8, UR7, RZ, P1, !PT ;  /* 0x0000000708077c10 */ /* 0x000fe40008ffe4ff */
[----:B--2---:R-:W-:-:S13]  /*0f80*/  ISETP.GT.AND P0, PT, R3, RZ, PT ;  /* 0x000000ff0300720c */ /* 0x004fda0003f04270 */
[----:B------:R0:W-:Y:S01]  /*0f90*/  @!P0 STG.E desc[UR8][R6.64+0x4], RZ ;  /* 0x000004ff06008986 */ /* 0x0001e2000c101908 */
[----:B------:R-:W-:Y:S05]  /*0fa0*/  @!P0 BRA `(.L_x_41) ;  /* 0x00000000004c8947 */ /* 0x000fea0003800000 */
[----:B------:R-:W1:Y:S02]  /*0fb0*/  LDCU.64 UR6, c[0x0][0x388] ;  /* 0x00007100ff0677ac */ /* 0x000e640008000a00 */
[----:B-1----:R-:W-:-:S04]  /*0fc0*/  IADD3 R12, P0, PT, R9, UR6, RZ ;  /* 0x00000006090c7c10 */ /* 0x002fc8000ff1e0ff */
[----:B------:R-:W-:-:S05]  /*0fd0*/  IADD3.X R13, PT, PT, R8, UR7, RZ, P0, !PT ;  /* 0x00000007080d7c10 */ /* 0x000fca00087fe4ff */
[----:B------:R-:W2:Y:S01]  /*0fe0*/  LDG.E R0, desc[UR8][R12.64+0x4] ;  /* 0x000004080c007981 */ /* 0x000ea2000c1e1900 */
[----:B------:R-:W-:Y:S01]  /*0ff0*/  I2FP.F32.U32 R3, R3 ;  /* 0x0000000300037245 */ /* 0x000fe20000201000 */
[----:B------:R-:W-:Y:S03]  /*1000*/  BSSY.RECONVERGENT B3, `(.L_x_42) ;  /* 0x000000c000037945 */ /* 0x000fe60003800200 */
[----:B------:R-:W1:Y:S02]  /*1010*/  MUFU.RCP R10, R3 ;  /* 0x00000003000a7308 */ /* 0x000e640000001000 */
[----:B-1----:R-:W-:-:S04]  /*1020*/  FFMA R15, -R3, R10, 1 ;  /* 0x3f800000030f7423 */ /* 0x002fc8000000010a */
[----:B------:R-:W-:Y:S02]  /*1030*/  FFMA R15, R10, R15, R10 ;  /* 0x0000000f0a0f7223 */ /* 0x000fe4000000000a */
[----:B--2---:R-:W1:Y:S02]  /*1040*/  FCHK P0, R0, R3 ;  /* 0x0000000300007302 */ /* 0x004e640000000000 */
[----:B------:R-:W-:-:S04]  /*1050*/  FFMA R10, R0, R15, RZ ;  /* 0x0000000f000a7223 */ /* 0x000fc800000000ff */
[----:B------:R-:W-:-:S04]  /*1060*/  FFMA R14, -R3, R10, R0 ;  /* 0x0000000a030e7223 */ /* 0x000fc80000000100 */
[----:B------:R-:W-:Y:S01]  /*1070*/  FFMA R15, R15, R14, R10 ;  /* 0x0000000e0f0f7223 */ /* 0x000fe2000000000a */
[----:B-1----:R-:W-:Y:S06]  /*1080*/  @!P0 BRA `(.L_x_43) ;  /* 0x00000000000c8947 */ /* 0x002fec0003800000 */
[----:B------:R-:W-:-:S07]  /*1090*/  MOV R14, 0x10b0 ;  /* 0x000010b0000e7802 */ /* 0x000fce0000000f00 */
[----:B0-----:R-:W-:Y:S05]  /*10a0*/  CALL.REL.NOINC `($__internal_0_$__cuda_sm3x_div_rn_noftz_f32_slowpath) ;  /* 0x0000000800747944 */ /* 0x001fea0003c00000 */
[----:B------:R-:W-:-:S07]  /*10b0*/  IMAD.MOV.U32 R15, RZ, RZ, R13 ;  /* 0x000000ffff0f7224 */ /* 0x000fce00078e000d */
.L_x_43:
[----:B------:R-:W-:Y:S05]  /*10c0*/  BSYNC.RECONVERGENT B3 ;  /* 0x0000000000037941 */ /* 0x000fea0003800200 */
.L_x_42:
[----:B------:R1:W-:Y:S02]  /*10d0*/  STG.E desc[UR8][R6.64+0x4], R15 ;  /* 0x0000040f06007986 */ /* 0x0003e4000c101908 */
.L_x_41:
[----:B------:R-:W-:Y:S05]  /*10e0*/  BSYNC.RECONVERGENT B2 ;  /* 0x0000000000027941 */ /* 0x000fea0003800200 */
.L_x_40:
[----:B------:R-:W2:Y:S01]  /*10f0*/  LDG.E R3, desc[UR8][R4.64] ;  /* 0x0000000804037981 */ /* 0x000ea2000c1e1900 */
[----:B------:R-:W-:Y:S01]  /*1100*/  BSSY.RECONVERGENT B2, `(.L_x_44) ;  /* 0x0000017000027945 */ /* 0x000fe20003800200 */
[----:B--2---:R-:W-:-:S13]  /*1110*/  ISETP.GT.AND P0, PT, R3, RZ, PT ;  /* 0x000000ff0300720c */ /* 0x004fda0003f04270 */
[----:B------:R2:W-:Y:S01]  /*1120*/  @!P0 STG.E desc[UR8][R6.64+0x8], RZ ;  /* 0x000008ff06008986 */ /* 0x0005e2000c101908 */
[----:B------:R-:W-:Y:S05]  /*1130*/  @!P0 BRA `(.L_x_45) ;  /* 0x00000000004c8947 */ /* 0x000fea0003800000 */
[----:B------:R-:W3:Y:S02]  /*1140*/  LDCU.64 UR6, c[0x0][0x388] ;  /* 0x00007100ff0677ac */ /* 0x000ee40008000a00 */
[----:B---3--:R-:W-:-:S04]  /*1150*/  IADD3 R12, P0, PT, R9, UR6, RZ ;  /* 0x00000006090c7c10 */ /* 0x008fc8000ff1e0ff */
[----:B------:R-:W-:-:S05]  /*1160*/  IADD3.X R13, PT, PT, R8, UR7, RZ, P0, !PT ;  /* 0x00000007080d7c10 */ /* 0x000fca00087fe4ff */
        /* <DEDUP_REMOVED lines=13> */
[----:B------:R-:W-:-:S07]  /*1240*/  IMAD.MOV.U32 R15, RZ, RZ, R13 ;  /* 0x000000ffff0f7224 */ /* 0x000fce00078e000d */
.L_x_47:
[----:B------:R-:W-:Y:S05]  /*1250*/  BSYNC.RECONVERGENT B3 ;  /* 0x0000000000037941 */ /* 0x000fea0003800200 */
.L_x_46:
[----:B------:R3:W-:Y:S02]  /*1260*/  STG.E desc[UR8][R6.64+0x8], R15 ;  /* 0x0000080f06007986 */ /* 0x0007e4000c101908 */
.L_x_45:
[----:B------:R-:W-:Y:S05]  /*1270*/  BSYNC.RECONVERGENT B2 ;  /* 0x0000000000027941 */ /* 0x000fea0003800200 */
.L_x_44:
[----:B------:R-:W4:Y:S01]  /*1280*/  LDG.E R3, desc[UR8][R4.64] ;  /* 0x0000000804037981 */ /* 0x000f22000c1e1900 */
[----:B------:R-:W-:Y:S01]  /*1290*/  BSSY.RECONVERGENT B2, `(.L_x_48) ;  /* 0x0000017000027945 */ /* 0x000fe20003800200 */
[----:B----4-:R-:W-:-:S13]  /*12a0*/  ISETP.GT.AND P0, PT, R3, RZ, PT ;  /* 0x000000ff0300720c */ /* 0x010fda0003f04270 */
[----:B------:R4:W-:Y:S01]  /*12b0*/  @!P0 STG.E desc[UR8][R6.64+0xc], RZ ;  /* 0x00000cff06008986 */ /* 0x0009e2000c101908 */
[----:B------:R-:W-:Y:S05]  /*12c0*/  @!P0 BRA `(.L_x_49) ;  /* 0x00000000004c8947 */ /* 0x000fea0003800000 */
[----:B------:R-:W5:Y:S02]  /*12d0*/  LDCU.64 UR6, c[0x0][0x388] ;  /* 0x00007100ff0677ac */ /* 0x000f640008000a00 */
[----:B-----5:R-:W-:-:S04]  /*12e0*/  IADD3 R12, P0, PT, R9, UR6, RZ ;  /* 0x00000006090c7c10 */ /* 0x020fc8000ff1e0ff */
[----:B------:R-:W-:-:S05]  /*12f0*/  IADD3.X R13, PT, PT, R8, UR7, RZ, P0, !PT ;  /* 0x00000007080d7c10 */ /* 0x000fca00087fe4ff */
[----:B------:R-:W5:Y:S01]  /*1300*/  LDG.E R0, desc[UR8][R12.64+0xc] ;  /* 0x00000c080c007981 */ /* 0x000f62000c1e1900 */
[----:B------:R-:W-:Y:S01]  /*1310*/  I2FP.F32.U32 R3, R3 ;  /* 0x0000000300037245 */ /* 0x000fe20000201000 */
[----:B------:R-:W-:Y:S03]  /*1320*/  BSSY.RECONVERGENT B3, `(.L_x_50) ;  /* 0x000000c000037945 */ /* 0x000fe60003800200 */
[----:B------:R-:W0:Y:S02]  /*1330*/  MUFU.RCP R8, R3 ;  /* 0x0000000300087308 */ /* 0x000e240000001000 */
[----:B0-----:R-:W-:-:S04]  /*1340*/  FFMA R9, -R3, R8, 1 ;  /* 0x3f80000003097423 */ /* 0x001fc80000000108 */
[----:B------:R-:W-:Y:S02]  /*1350*/  FFMA R9, R8, R9, R8 ;  /* 0x0000000908097223 */ /* 0x000fe40000000008 */
[----:B-----5:R-:W0:Y:S02]  /*1360*/  FCHK P0, R0, R3 ;  /* 0x0000000300007302 */ /* 0x020e240000000000 */
[----:B------:R-:W-:-:S04]  /*1370*/  FFMA R8, R0, R9, RZ ;  /* 0x0000000900087223 */ /* 0x000fc800000000ff */
[----:B------:R-:W-:-:S04]  /*1380*/  FFMA R10, -R3, R8, R0 ;  /* 0x00000008030a7223 */ /* 0x000fc80000000100 */
[----:B------:R-:W-:Y:S01]  /*1390*/  FFMA R9, R9, R10, R8 ;  /* 0x0000000a09097223 */ /* 0x000fe20000000008 */
[----:B0-----:R-:W-:Y:S06]  /*13a0*/  @!P0 BRA `(.L_x_51) ;  /* 0x00000000000c8947 */ /* 0x001fec0003800000 */
[----:B------:R-:W-:-:S07]  /*13b0*/  MOV R14, 0x13d0 ;  /* 0x000013d0000e7802 */ /* 0x000fce0000000f00 */
[----:B-1234-:R-:W-:Y:S05]  /*13c0*/  CALL.REL.NOINC `($__internal_0_$__cuda_sm3x_div_rn_noftz_f32_slowpath) ;  /* 0x0000000400ac7944 */ /* 0x01efea0003c00000 */
[----:B------:R-:W-:-:S07]  /*13d0*/  IMAD.MOV.U32 R9, RZ, RZ, R13 ;  /* 0x000000ffff097224 */ /* 0x000fce00078e000d */
.L_x_51:
[----:B------:R-:W-:Y:S05]  /*13e0*/  BSYNC.RECONVERGENT B3 ;  /* 0x0000000000037941 */ /* 0x000fea0003800200 */
.L_x_50:
[----:B------:R0:W-:Y:S02]  /*13f0*/  STG.E desc[UR8][R6.64+0xc], R9 ;  /* 0x00000c0906007986 */ /* 0x0001e4000c101908 */
.L_x_49:
[----:B------:R-:W-:Y:S05]  /*1400*/  BSYNC.RECONVERGENT B2 ;  /* 0x0000000000027941 */ /* 0x000fea0003800200 */
.L_x_48:
[----:B------:R-:W-:-:S07]  /*1410*/  IADD3 R11, PT, PT, R11, 0x4, RZ ;  /* 0x000000040b0b7810 */ /* 0x000fce0007ffe0ff */
.L_x_35:
[----:B------:R-:W-:-:S13]  /*1420*/  ISETP.NE.AND P0, PT, RZ, UR4, PT ;  /* 0x00000004ff007c0c */ /* 0x000fda000bf05270 */
[----:B------:R-:W-:Y:S05]  /*1430*/  @!P0 EXIT ;  /* 0x000000000000894d */ /* 0x000fea0003800000 */
[----:B------:R-:W-:-:S09]  /*1440*/  UISETP.NE.AND UP0, UPT, UR4, 0x1, UPT ;  /* 0x000000010400788c */ /* 0x000fd2000bf05270 */
[----:B------:R-:W-:Y:S05]  /*1450*/  BRA.U !UP0, `(.L_x_52) ;  /* 0x0000000508087547 */ /* 0x000fea000b800000 */
        /* <DEDUP_REMOVED lines=24> */
.L_x_56:
[----:B------:R-:W-:Y:S05]  /*15e0*/  BSYNC.RECONVERGENT B3 ;  /* 0x0000000000037941 */ /* 0x000fea0003800200 */
.L_x_55:
[----:B------:R-:W0:Y:S02]  /*15f0*/  LDC.64 R8, c[0x0][0x380] ;  /* 0x0000e000ff087b82 */ /* 0x000e240000000a00 */
[----:B0-----:R-:W-:-:S05]  /*1600*/  IMAD.WIDE R8, R6, 0x4, R8 ;  /* 0x0000000406087825 */ /* 0x001fca00078e0208 */
[----:B------:R1:W-:Y:S02]  /*1610*/  STG.E desc[UR8][R8.64], R7 ;  /* 0x0000000708007986 */ /* 0x0003e4000c101908 */
.L_x_54:
[----:B------:R-:W-:Y:S05]  /*1620*/  BSYNC.RECONVERGENT B2 ;  /* 0x0000000000027941 */ /* 0x000fea0003800200 */
.L_x_53:
[----:B------:R-:W2:Y:S01]  /*1630*/  LDG.E R3, desc[UR8][R4.64] ;  /* 0x0000000804037981 */ /* 0x000ea2000c1e1900 */
[----:B------:R-:W-:Y:S01]  /*1640*/  BSSY.RECONVERGENT B2, `(.L_x_57) ;  /* 0x0000022000027945 */ /* 0x000fe20003800200 */
[----:B--2---:R-:W-:-:S13]  /*1650*/  ISETP.GT.AND P0, PT, R3, RZ, PT ;  /* 0x000000ff0300720c */ /* 0x004fda0003f04270 */
[----:B01----:R-:W0:Y:S01]  /*1660*/  @!P0 LDC.64 R8, c[0x0][0x380] ;  /* 0x0000e000ff088b82 */ /* 0x003e220000000a00 */
[----:B------:R-:W-:-:S04]  /*1670*/  @!P0 IADD3 R0, P1, PT, R2, R11, RZ ;  /* 0x0000000b02008210 */ /* 0x000fc80007f3e0ff */
[----:B------:R-:W-:Y:S02]  /*1680*/  @!P0 LEA.HI.X.SX32 R7, R2, RZ, 0x1, P1 ;  /* 0x000000ff02078211 */ /* 0x000fe400008f0eff */
[----:B0-----:R-:W-:-:S04]  /*1690*/  @!P0 LEA R6, P1, R0, R8, 0x2 ;  /* 0x0000000800068211 */ /* 0x001fc800078210ff */
[----:B------:R-:W-:-:S05]  /*16a0*/  @!P0 LEA.HI.X R7, R0, R9, R7, 0x2, P1 ;  /* 0x0000000900078211 */ /* 0x000fca00008f1407 */
[----:B------:R0:W-:Y:S01]  /*16b0*/  @!P0 STG.E desc[UR8][R6.64+0x4], RZ ;  /* 0x000004ff06008986 */ /* 0x0001e2000c101908 */
[----:B------:R-:W-:Y:S05]  /*16c0*/  @!P0 BRA `(.L_x_58) ;  /* 0x0000000000648947 */ /* 0x000fea0003800000 */
[----:B------:R-:W1:Y:S01]  /*16d0*/  LDCU.64 UR4, c[0x0][0x388] ;  /* 0x00007100ff0477ac */ /* 0x000e620008000a00 */
[----:B0-----:R-:W-:-:S04]  /*16e0*/  IADD3 R7, P0, PT, R2, R11, RZ ;  /* 0x0000000b02077210 */ /* 0x001fc80007f1e0ff */
[----:B------:R-:W-:Y:S01]  /*16f0*/  LEA.HI.X.SX32 R0, R2, RZ, 0x1, P0 ;  /* 0x000000ff02007211 */ /* 0x000fe200000f0eff */
[----:B------:R-:W-:-:S03]  /*1700*/  IMAD.SHL.U32 R6, R7, 0x4, RZ ;  /* 0x0000000407067824 */ /* 0x000fc600078e00ff */
[----:B------:R-:W-:Y:S02]  /*1710*/  SHF.L.U64.HI R7, R7, 0x2, R0 ;  /* 0x0000000207077819 */ /* 0x000fe40000010200 */
[----:B-1----:R-:W-:-:S04]  /*1720*/  IADD3 R8, P0, PT, R6, UR4, RZ ;  /* 0x0000000406087c10 */ /* 0x002fc8000ff1e0ff */
[----:B------:R-:W-:-:S05]  /*1730*/  IADD3.X R9, PT, PT, R7, UR5, RZ, P0, !PT ;  /* 0x0000000507097c10 */ /* 0x000fca00087fe4ff */
        /* <DEDUP_REMOVED lines=13> */
.L_x_60:
[----:B------:R-:W-:Y:S05]  /*1810*/  BSYNC.RECONVERGENT B3 ;  /* 0x0000000000037941 */ /* 0x000fea0003800200 */
.L_x_59:
[----:B------:R-:W0:Y:S02]  /*1820*/  LDCU.64 UR4, c[0x0][0x380] ;  /* 0x00007000ff0477ac */ /* 0x000e240008000a00 */
[----:B0-----:R-:W-:-:S04]  /*1830*/  IADD3 R6, P0, PT, R6, UR4, RZ ;  /* 0x0000000406067c10 */ /* 0x001fc8000ff1e0ff */
[----:B------:R-:W-:-:S05]  /*1840*/  IADD3.X R7, PT, PT, R7, UR5, RZ, P0, !PT ;  /* 0x0000000507077c10 */ /* 0x000fca00087fe4ff */
[----:B------:R1:W-:Y:S04]  /*1850*/  STG.E desc[UR8][R6.64+0x4], R13 ;  /* 0x0000040d06007986 */ /* 0x0003e8000c101908 */
.L_x_58:
[----:B------:R-:W-:Y:S05]  /*1860*/  BSYNC.RECONVERGENT B2 ;  /* 0x0000000000027941 */ /* 0x000fea0003800200 */
.L_x_57:
[----:B------:R-:W-:-:S07]  /*1870*/  IADD3 R11, PT, PT, R11, 0x2, RZ ;  /* 0x000000020b0b7810 */ /* 0x000fce0007ffe0ff */
.L_x_52:
[----:B------:R-:W5:Y:S02]  /*1880*/  LDC R0, c[0x0][0x39c] ;  /* 0x0000e700ff007b82 */ /* 0x000f640000000800 */
[----:B-----5:R-:W-:-:S04]  /*1890*/  LOP3.LUT R0, R0, 0x1, RZ, 0xc0, !PT ;  /* 0x0000000100007812 */ /* 0x020fc800078ec0ff */
[----:B------:R-:W-:-:S13]  /*18a0*/  ISETP.NE.U32.AND P0, PT, R0, 0x1, PT ;  /* 0x000000010000780c */ /* 0x000fda0003f05070 */
[----:B------:R-:W-:Y:S05]  /*18b0*/  @P0 EXIT ;  /* 0x000000000000094d */ /* 0x000fea0003800000 */
[----:B------:R-:W5:Y:S01]  /*18c0*/  LDG.E R3, desc[UR8][R4.64] ;  /* 0x0000000804037981 */ /* 0x000f62000c1e1900 */
[----:B------:R-:W-:Y:S01]  /*18d0*/  IMAD.IADD R2, R2, 0x1, R11 ;  /* 0x0000000102027824 */ /* 0x000fe200078e020b */
[----:B-----5:R-:W-:-:S13]  /*18e0*/  ISETP.GT.AND P0, PT, R3, RZ, PT ;  /* 0x000000ff0300720c */ /* 0x020fda0003f04270 */
[----:B01234-:R-:W0:Y:S02]  /*18f0*/  @!P0 LDC.64 R6, c[0x0][0x380] ;  /* 0x0000e000ff068b82 */ /* 0x01fe240000000a00 */
[----:B0-----:R-:W-:-:S05]  /*1900*/  @!P0 IMAD.WIDE R6, R2, 0x4, R6 ;  /* 0x0000000402068825 */ /* 0x001fca00078e0206 */
[----:B------:R0:W-:Y:S01]  /*1910*/  @!P0 STG.E desc[UR8][R6.64], RZ ;  /* 0x000000ff06008986 */ /* 0x0001e2000c101908 */
[----:B------:R-:W-:Y:S05]  /*1920*/  @!P0 EXIT ;  /* 0x000000000000894d */ /* 0x000fea0003800000 */
[----:B------:R-:W1:Y:S02]  /*1930*/  LDC.64 R4, c[0x0][0x388] ;  /* 0x0000e200ff047b82 */ /* 0x000e640000000a00 */
[----:B-1----:R-:W-:-:S05]  /*1940*/  IMAD.WIDE R4, R2, 0x4, R4 ;  /* 0x0000000402047825 */ /* 0x002fca00078e0204 */
[----:B------:R-:W2:Y:S01]  /*1950*/  LDG.E R0, desc[UR8][R4.64] ;  /* 0x0000000804007981 */ /* 0x000ea2000c1e1900 */
[----:B------:R-:W-:Y:S01]  /*1960*/  I2FP.F32.U32 R3, R3 ;  /* 0x0000000300037245 */ /* 0x000fe20000201000 */
[----:B------:R-:W-:Y:S03]  /*1970*/  BSSY.RECONVERGENT B2, `(.L_x_61) ;  /* 0x000000c000027945 */ /* 0x000fe60003800200 */
[----:B0-----:R-:W0:Y:S02]  /*1980*/  MUFU.RCP R6, R3 ;  /* 0x0000000300067308 */ /* 0x001e240000001000 */
        /* <DEDUP_REMOVED lines=10> */
.L_x_62:
[----:B------:R-:W-:Y:S05]  /*1a30*/  BSYNC.RECONVERGENT B2 ;  /* 0x0000000000027941 */ /* 0x000fea0003800200 */
.L_x_61:
[----:B------:R-:W0:Y:S02]  /*1a40*/  LDC.64 R4, c[0x0][0x380] ;  /* 0x0000e000ff047b82 */ /* 0x000e240000000a00 */
[----:B0-----:R-:W-:-:S05]  /*1a50*/  IMAD.WIDE R4, R2, 0x4, R4 ;  /* 0x0000000402047825 */ /* 0x001fca00078e0204 */
[----:B------:R-:W-:Y:S01]  /*1a60*/  STG.E desc[UR8][R4.64], R7 ;  /* 0x0000000704007986 */ /* 0x000fe2000c101908 */
[----:B------:R-:W-:Y:S05]  /*1a70*/  EXIT ;  /* 0x000000000000794d */ /* 0x000fea0003800000 */
        .weak           $__internal_0_$__cuda_sm3x_div_rn_noftz_f32_slowpath
        .type           $__internal_0_$__cuda_sm3x_div_rn_noftz_f32_slowpath,@function
        .size           $__internal_0_$__cuda_sm3x_div_rn_noftz_f32_slowpath,(.L_x_101 - $__internal_0_$__cuda_sm3x_div_rn_noftz_f32_slowpath)
$__internal_0_$__cuda_sm3x_div_rn_noftz_f32_slowpath:
[----:B------:R-:W-:Y:S01]  /*1a80*/  SHF.R.U32.HI R13, RZ, 0x17, R3 ;  /* 0x00000017ff0d7819 */ /* 0x000fe20000011603 */
[----:B------:R-:W-:Y:S01]  /*1a90*/  BSSY.RECONVERGENT B0, `(.L_x_63) ;  /* 0x0000062000007945 */ /* 0x000fe20003800200 */
[----:B------:R-:W-:Y:S02]  /*1aa0*/  SHF.R.U32.HI R16, RZ, 0x17, R0 ;  /* 0x00000017ff107819 */ /* 0x000fe40000011600 */
[----:B------:R-:W-:Y:S02]  /*1ab0*/  LOP3.LUT R13, R13, 0xff, RZ, 0xc0, !PT ;  /* 0x000000ff0d0d7812 */ /* 0x000fe400078ec0ff */
[----:B------:R-:W-:-:S03]  /*1ac0*/  LOP3.LUT R16, R16, 0xff, RZ, 0xc0, !PT ;  /* 0x000000ff10107812 */ /* 0x000fc600078ec0ff */
[----:B------:R-:W-:Y:S01]  /*1ad0*/  VIADD R19, R13, 0xffffffff ;  /* 0xffffffff0d137836 */ /* 0x000fe20000000000 */
[----:B------:R-:W-:-:S04]  /*1ae0*/  IADD3 R18, PT, PT, R16, -0x1, RZ ;  /* 0xffffffff10127810 */ /* 0x000fc80007ffe0ff */
[----:B------:R-:W-:-:S04]  /*1af0*/  ISETP.GT.U32.AND P0, PT, R19, 0xfd, PT ;  /* 0x000000fd1300780c */ /* 0x000fc80003f04070 */
[----:B------:R-:W-:-:S13]  /*1b00*/  ISETP.GT.U32.OR P0, PT, R18, 0xfd, P0 ;  /* 0x000000fd1200780c */ /* 0x000fda0000704470 */
[----:B------:R-:W-:Y:S01]  /*1b10*/  @!P0 IMAD.MOV.U32 R15, RZ, RZ, RZ ;  /* 0x000000ffff0f8224 */ /* 0x000fe200078e00ff */
[----:B------:R-:W-:Y:S06]  /*1b20*/  @!P0 BRA `(.L_x_64) ;  /* 0x00000000005c8947 */ /* 0x000fec0003800000 */
[----:B------:R-:W-:Y:S02]  /*1b30*/  FSETP.GTU.FTZ.AND P0, PT, |R0|, +INF , PT ;  /* 0x7f8000000000780b */ /* 0x000fe40003f1c200 */
[----:B------:R-:W-:-:S04]  /*1b40*/  FSETP.GTU.FTZ.AND P1, PT, |R3|, +INF , PT ;  /* 0x7f8000000300780b */ /* 0x000fc80003f3c200 */
[----:B------:R-:W-:-:S13]  /*1b50*/  PLOP3.LUT P0, PT, P0, P1, PT, 0xf8, 0x8f ;  /* 0x00000000008f781c */ /* 0x000fda0000703f70 */
[----:B------:R-:W-:Y:S05]  /*1b60*/  @P0 BRA `(.L_x_65) ;  /* 0x00000004004c0947 */ /* 0x000fea0003800000 */
[----:B------:R-:W-:-:S13]  /*1b70*/  LOP3.LUT P0, RZ, R3, 0x7fffffff, R0, 0xc8, !PT ;  /* 0x7fffffff03ff7812 */ /* 0x000fda000780c800 */
[----:B------:R-:W-:Y:S05]  /*1b80*/  @!P0 BRA `(.L_x_66) ;  /* 0x00000004003c8947 */ /* 0x000fea0003800000 */
[C---:B------:R-:W-:Y:S02]  /*1b90*/  FSETP.NEU.FTZ.AND P3, PT, |R0|.reuse, +INF , PT ;  /* 0x7f8000000000780b */ /* 0x040fe40003f7d200 */
[----:B------:R-:W-:Y:S02]  /*1ba0*/  FSETP.NEU.FTZ.AND P1, PT, |R3|, +INF , PT ;  /* 0x7f8000000300780b */ /* 0x000fe40003f3d200 */
[----:B------:R-:W-:-:S11]  /*1bb0*/  FSETP.NEU.FTZ.AND P0, PT, |R0|, +INF , PT ;  /* 0x7f8000000000780b */ /* 0x000fd60003f1d200 */
[----:B------:R-:W-:Y:S05]  /*1bc0*/  @!P1 BRA !P3, `(.L_x_66) ;  /* 0x00000004002c9947 */ /* 0x000fea0005800000 */
[----:B------:R-:W-:-:S04]  /*1bd0*/  LOP3.LUT P3, RZ, R0, 0x7fffffff, RZ, 0xc0, !PT ;  /* 0x7fffffff00ff7812 */ /* 0x000fc8000786c0ff */
[----:B------:R-:W-:-:S13]  /*1be0*/  PLOP3.LUT P1, PT, P1, P3, PT, 0x2f, 0xf2 ;  /* 0x0000000000f2781c */ /* 0x000fda0000f26577 */
[----:B------:R-:W-:Y:S05]  /*1bf0*/  @P1 BRA `(.L_x_67) ;  /* 0x0000000400181947 */ /* 0x000fea0003800000 */
[----:B------:R-:W-:-:S04]  /*1c00*/  LOP3.LUT P1, RZ, R3, 0x7fffffff, RZ, 0xc0, !PT ;  /* 0x7fffffff03ff7812 */ /* 0x000fc8000782c0ff */
[----:B------:R-:W-:-:S13]  /*1c10*/  PLOP3.LUT P0, PT, P0, P1, PT, 0x2f, 0xf2 ;  /* 0x0000000000f2781c */ /* 0x000fda0000702577 */
[----:B------:R-:W-:Y:S05]  /*1c20*/  @P0 BRA `(.L_x_68) ;  /* 0x0000000400000947 */ /* 0x000fea0003800000 */
[----:B------:R-:W-:Y:S02]  /*1c30*/  ISETP.GE.AND P0, PT, R18, RZ, PT ;  /* 0x000000ff1200720c */ /* 0x000fe40003f06270 */
[----:B------:R-:W-:-:S11]  /*1c40*/  ISETP.GE.AND P1, PT, R19, RZ, PT ;  /* 0x000000ff1300720c */ /* 0x000fd60003f26270 */
[----:B------:R-:W-:Y:S02]  /*1c50*/  @P0 IMAD.MOV.U32 R15, RZ, RZ, RZ ;  /* 0x000000ffff0f0224 */ /* 0x000fe400078e00ff */
[----:B------:R-:W-:Y:S01]  /*1c60*/  @!P0 FFMA R0, R0, 1.84467440737095516160e+19, RZ ;  /* 0x5f80000000008823 */ /* 0x000fe200000000ff */
[----:B------:R-:W-:Y:S02]  /*1c70*/  @!P0 IMAD.MOV.U32 R15, RZ, RZ, -0x40 ;  /* 0xffffffc0ff0f8424 */ /* 0x000fe400078e00ff */
[----:B------:R-:W-:-:S03]  /*1c80*/  @!P1 FFMA R3, R3, 1.84467440737095516160e+19, RZ ;  /* 0x5f80000003039823 */ /* 0x000fc600000000ff */
[----:B------:R-:W-:-:S07]  /*1c90*/  @!P1 IADD3 R15, PT, PT, R15, 0x40, RZ ;  /* 0x000000400f0f9810 */ /* 0x000fce0007ffe0ff */
.L_x_64:
[----:B------:R-:W-:Y:S01]  /*1ca0*/  LEA R18, R13, 0xc0800000, 0x17 ;  /* 0xc08000000d127811 */ /* 0x000fe200078eb8ff */
[----:B------:R-:W-:Y:S01]  /*1cb0*/  VIADD R16, R16, 0xffffff81 ;  /* 0xffffff8110107836 */ /* 0x000fe20000000000 */
[----:B------:R-:W-:Y:S03]  /*1cc0*/  BSSY.RECONVERGENT B1, `(.L_x_69) ;  /* 0x0000035000017945 */ /* 0x000fe60003800200 */
[----:B------:R-:W-:Y:S02]  /*1cd0*/  IMAD.IADD R20, R3, 0x1, -R18 ;  /* 0x0000000103147824 */ /* 0x000fe400078e0a12 */
[C---:B------:R-:W-:Y:S01]  /*1ce0*/  IMAD R0, R16.reuse, -0x800000, R0 ;  /* 0xff80000010007824 */ /* 0x040fe200078e0200 */
[----:B------:R-:W-:Y:S01]  /*1cf0*/  IADD3 R16, PT, PT, R16, 0x7f, -R13 ;  /* 0x0000007f10107810 */ /* 0x000fe20007ffe80d */
[----:B------:R-:W0:Y:S01]  /*1d00*/  MUFU.RCP R18, R20 ;  /* 0x0000001400127308 */ /* 0x000e220000001000 */
[----:B------:R-:W-:-:S03]  /*1d10*/  FADD.FTZ R19, -R20, -RZ ;  /* 0x800000ff14137221 */ /* 0x000fc60000010100 */
[----:B------:R-:W-:Y:S02]  /*1d20*/  IMAD.IADD R16, R16, 0x1, R15 ;  /* 0x0000000110107824 */ /* 0x000fe400078e020f */
[----:B0-----:R-:W-:-:S04]  /*1d30*/  FFMA R3, R18, R19, 1 ;  /* 0x3f80000012037423 */ /* 0x001fc80000000013 */
[----:B------:R-:W-:-:S04]  /*1d40*/  FFMA R18, R18, R3, R18 ;  /* 0x0000000312127223 */ /* 0x000fc80000000012 */
[----:B------:R-:W-:-:S04]  /*1d50*/  FFMA R3, R0, R18, RZ ;  /* 0x0000001200037223 */ /* 0x000fc800000000ff */
[----:B------:R-:W-:-:S04]  /*1d60*/  FFMA R21, R19, R3, R0 ;  /* 0x0000000313157223 */ /* 0x000fc80000000000 */
[----:B------:R-:W-:-:S04]  /*1d70*/  FFMA R3, R18, R21, R3 ;  /* 0x0000001512037223 */ /* 0x000fc80000000003 */
[----:B------:R-:W-:-:S04]  /*1d80*/  FFMA R0, R19, R3, R0 ;  /* 0x0000000313007223 */ /* 0x000fc80000000000 */
[----:B------:R-:W-:-:S05]  /*1d90*/  FFMA R19, R18, R0, R3 ;  /* 0x0000000012137223 */ /* 0x000fca0000000003 */
[----:B------:R-:W-:-:S04]  /*1da0*/  SHF.R.U32.HI R13, RZ, 0x17, R19 ;  /* 0x00000017ff0d7819 */ /* 0x000fc80000011613 */
[----:B------:R-:W-:-:S04]  /*1db0*/  LOP3.LUT R13, R13, 0xff, RZ, 0xc0, !PT ;  /* 0x000000ff0d0d7812 */ /* 0x000fc800078ec0ff */
[----:B------:R-:W-:-:S05]  /*1dc0*/  IADD3 R13, PT, PT, R13, R16, RZ ;  /* 0x000000100d0d7210 */ /* 0x000fca0007ffe0ff */
[----:B------:R-:W-:-:S05]  /*1dd0*/  VIADD R15, R13, 0xffffffff ;  /* 0xffffffff0d0f7836 */ /* 0x000fca0000000000 */
[----:B------:R-:W-:-:S13]  /*1de0*/  ISETP.GE.U32.AND P0, PT, R15, 0xfe, PT ;  /* 0x000000fe0f00780c */ /* 0x000fda0003f06070 */
[----:B------:R-:W-:Y:S05]  /*1df0*/  @!P0 BRA `(.L_x_70) ;  /* 0x0000000000808947 */ /* 0x000fea0003800000 */
[----:B------:R-:W-:-:S13]  /*1e00*/  ISETP.GT.AND P0, PT, R13, 0xfe, PT ;  /* 0x000000fe0d00780c */ /* 0x000fda0003f04270 */
[----:B------:R-:W-:Y:S05]  /*1e10*/  @P0 BRA `(.L_x_71) ;  /* 0x00000000006c0947 */ /* 0x000fea0003800000 */
[----:B------:R-:W-:-:S13]  /*1e20*/  ISETP.GE.AND P0, PT, R13, 0x1, PT ;  /* 0x000000010d00780c */ /* 0x000fda0003f06270 */
[----:B------:R-:W-:Y:S05]  /*1e30*/  @P0 BRA `(.L_x_72) ;  /* 0x0000000000740947 */ /* 0x000fea0003800000 */
[----:B------:R-:W-:Y:S02]  /*1e40*/  ISETP.GE.AND P0, PT, R13, -0x18, PT ;  /* 0xffffffe80d00780c */ /* 0x000fe40003f06270 */
[----:B------:R-:W-:-:S11]  /*1e50*/  LOP3.LUT R19, R19, 0x80000000, RZ, 0xc0, !PT ;  /* 0x8000000013137812 */ /* 0x000fd600078ec0ff */
[----:B------:R-:W-:Y:S05]  /*1e60*/  @!P0 BRA `(.L_x_72) ;  /* 0x0000000000688947 */ /* 0x000fea0003800000 */
[CCC-:B------:R-:W-:Y:S01]  /*1e70*/  FFMA.RZ R16, R18.reuse, R0.reuse, R3.reuse ;  /* 0x0000000012107223 */ /* 0x1c0fe2000000c003 */
[CCC-:B------:R-:W-:Y:S01]  /*1e80*/  FFMA.RP R15, R18.reuse, R0.reuse, R3.reuse ;  /* 0x00000000120f7223 */ /* 0x1c0fe20000008003 */
[----:B------:R-:W-:Y:S01]  /*1e90*/  FFMA.RM R0, R18, R0, R3 ;  /* 0x0000000012007223 */ /* 0x000fe20000004003 */
[C---:B------:R-:W-:Y:S01]  /*1ea0*/  VIADD R3, R13.reuse, 0x20 ;  /* 0x000000200d037836 */ /* 0x040fe20000000000 */
[C---:B------:R-:W-:Y:S02]  /*1eb0*/  ISETP.NE.AND P3, PT, R13.reuse, RZ, PT ;  /* 0x000000ff0d00720c */ /* 0x040fe40003f65270 */
[----:B------:R-:W-:Y:S02]  /*1ec0*/  LOP3.LUT R16, R16, 0x7fffff, RZ, 0xc0, !PT ;  /* 0x007fffff10107812 */ /* 0x000fe400078ec0ff */
[----:B------:R-:W-:Y:S02]  /*1ed0*/  ISETP.NE.AND P1, PT, R13, RZ, PT ;  /* 0x000000ff0d00720c */ /* 0x000fe40003f25270 */
[----:B------:R-:W-:-:S02]  /*1ee0*/  LOP3.LUT R16, R16, 0x800000, RZ, 0xfc, !PT ;  /* 0x0080000010107812 */ /* 0x000fc400078efcff */
[----:B------:R-:W-:Y:S02]  /*1ef0*/  IADD3 R13, PT, PT, -R13, RZ, RZ ;  /* 0x000000ff0d0d7210 */ /* 0x000fe40007ffe1ff */
[----:B------:R-:W-:Y:S02]  /*1f00*/  SHF.L.U32 R3, R16, R3, RZ ;  /* 0x0000000310037219 */ /* 0x000fe400000006ff */
[----:B------:R-:W-:Y:S02]  /*1f10*/  FSETP.NEU.FTZ.AND P0, PT, R15, R0, PT ;  /* 0x000000000f00720b */ /* 0x000fe40003f1d000 */
[----:B------:R-:W-:Y:S02]  /*1f20*/  SEL R13, R13, RZ, P3 ;  /* 0x000000ff0d0d7207 */ /* 0x000fe40001800000 */
[----:B------:R-:W-:Y:S02]  /*1f30*/  ISETP.NE.AND P1, PT, R3, RZ, P1 ;  /* 0x000000ff0300720c */ /* 0x000fe40000f25270 */
[----:B------:R-:W-:-:S02]  /*1f40*/  SHF.R.U32.HI R13, RZ, R13, R16 ;  /* 0x0000000dff0d7219 */ /* 0x000fc40000011610 */
[----:B------:R-:W-:Y:S02]  /*1f50*/  PLOP3.LUT P0, PT, P0, P1, PT, 0xf8, 0x8f ;  /* 0x00000000008f781c */ /* 0x000fe40000703f70 */
[----:B------:R-:W-:Y:S02]  /*1f60*/  SHF.R.U32.HI R3, RZ, 0x1, R13 ;  /* 0x00000001ff037819 */ /* 0x000fe4000001160d */
[----:B------:R-:W-:-:S04]  /*1f70*/  SEL R0, RZ, 0x1, !P0 ;  /* 0x00000001ff007807 */ /* 0x000fc80004000000 */
[----:B------:R-:W-:-:S04]  /*1f80*/  LOP3.LUT R0, R0, 0x1, R3, 0xf8, !PT ;  /* 0x0000000100007812 */ /* 0x000fc800078ef803 */
[----:B------:R-:W-:-:S05]  /*1f90*/  LOP3.LUT R0, R0, R13, RZ, 0xc0, !PT ;  /* 0x0000000d00007212 */ /* 0x000fca00078ec0ff */
[----:B------:R-:W-:-:S05]  /*1fa0*/  IMAD.IADD R0, R3, 0x1, R0 ;  /* 0x0000000103007824 */ /* 0x000fca00078e0200 */
[----:B------:R-:W-:Y:S01]  /*1fb0*/  LOP3.LUT R19, R0, R19, RZ, 0xfc, !PT ;  /* 0x0000001300137212 */ /* 0x000fe200078efcff */
[----:B------:R-:W-:Y:S06]  /*1fc0*/  BRA `(.L_x_72) ;  /* 0x0000000000107947 */ /* 0x000fec0003800000 */
.L_x_71:
[----:B------:R-:W-:-:S04]  /*1fd0*/  LOP3.LUT R19, R19, 0x80000000, RZ, 0xc0, !PT ;  /* 0x8000000013137812 */ /* 0x000fc800078ec0ff */
[----:B------:R-:W-:Y:S01]  /*1fe0*/  LOP3.LUT R19, R19, 0x7f800000, RZ, 0xfc, !PT ;  /* 0x7f80000013137812 */ /* 0x000fe200078efcff */
[----:B------:R-:W-:Y:S06]  /*1ff0*/  BRA `(.L_x_72) ;  /* 0x0000000000047947 */ /* 0x000fec0003800000 */
.L_x_70:
[----:B------:R-:W-:-:S07]  /*2000*/  IMAD R19, R16, 0x800000, R19 ;  /* 0x0080000010137824 */ /* 0x000fce00078e0213 */
.L_x_72:
[----:B------:R-:W-:Y:S05]  /*2010*/  BSYNC.RECONVERGENT B1 ;  /* 0x0000000000017941 */ /* 0x000fea0003800200 */
.L_x_69:
[----:B------:R-:W-:Y:S05]  /*2020*/  BRA `(.L_x_73) ;  /* 0x0000000000207947 */ /* 0x000fea0003800000 */
.L_x_68:
[----:B------:R-:W-:-:S04]  /*2030*/  LOP3.LUT R0, R3, 0x80000000, R0, 0x48, !PT ;  /* 0x8000000003007812 */ /* 0x000fc800078e4800 */
[----:B------:R-:W-:Y:S01]  /*2040*/  LOP3.LUT R19, R0, 0x7f800000, RZ, 0xfc, !PT ;  /* 0x7f80000000137812 */ /* 0x000fe200078efcff */
[----:B------:R-:W-:Y:S06]  /*2050*/  BRA `(.L_x_73) ;  /* 0x0000000000147947 */ /* 0x000fec0003800000 */
.L_x_67:
[----:B------:R-:W-:Y:S01]  /*2060*/  LOP3.LUT R19, R3, 0x80000000, R0, 0x48, !PT ;  /* 0x8000000003137812 */ /* 0x000fe200078e4800 */
[----:B------:R-:W-:Y:S06]  /*2070*/  BRA `(.L_x_73) ;  /* 0x00000000000c7947 */ /* 0x000fec0003800000 */
.L_x_66:
[----:B------:R-:W0:Y:S01]  /*2080*/  MUFU.RSQ R19, -QNAN ;  /* 0xffc0000000137908 */ /* 0x000e220000001400 */
[----:B------:R-:W-:Y:S05]  /*2090*/  BRA `(.L_x_73) ;  /* 0x0000000000047947 */ /* 0x000fea0003800000 */
.L_x_65:
[----:B------:R-:W-:-:S07]  /*20a0*/  FADD.FTZ R19, R0, R3 ;  /* 0x0000000300137221 */ /* 0x000fce0000010000 */
.L_x_73:
[----:B------:R-:W-:Y:S05]  /*20b0*/  BSYNC.RECONVERGENT B0 ;  /* 0x0000000000007941 */ /* 0x000fea0003800200 */
.L_x_63:
[----:B------:R-:W-:Y:S01]  /*20c0*/  IMAD.MOV.U32 R15, RZ, RZ, 0x0 ;  /* 0x00000000ff0f7424 */ /* 0x000fe200078e00ff */
[----:B0-----:R-:W-:-:S03]  /*20d0*/  MOV R13, R19 ;  /* 0x00000013000d7202 */ /* 0x001fc60000000f00 */
[----:B------:R-:W-:Y:S05]  /*20e0*/  RET.REL.NODEC R14 `(_Z20kMeansCentroidUpdatePfPKfPKiii) ;  /* 0xffffffdc0ec47950 */ /* 0x000fea0003c3ffff */
.L_x_74:
[----:B------:R-:W-:-:S00]  /*20f0*/  BRA `(.L_x_74) ;  /* 0xfffffffc00fc7947 */ /* 0x000fc0000383ffff */
[----:B------:R-:W-:-:S00]  /*2100*/  NOP ;  /* 0x0000000000007918 */ /* 0x000fc00000000000 */
[----:B------:R-:W-:-:S00]  /*2110*/  NOP ;  /* 0x0000000000007918 */ /* 0x000fc00000000000 */
[----:B------:R-:W-:-:S00]  /*2120*/  NOP ;  /* 0x0000000000007918 */ /* 0x000fc00000000000 */
[----:B------:R-:W-:-:S00]  /*2130*/  NOP ;  /* 0x0000000000007918 */ /* 0x000fc00000000000 */
[----:B------:R-:W-:-:S00]  /*2140*/  NOP ;  /* 0x0000000000007918 */ /* 0x000fc00000000000 */
[----:B------:R-:W-:-:S00]  /*2150*/  NOP ;  /* 0x0000000000007918 */ /* 0x000fc00000000000 */
[----:B------:R-:W-:-:S00]  /*2160*/  NOP ;  /* 0x0000000000007918 */ /* 0x000fc00000000000 */
[----:B------:R-:W-:-:S00]  /*2170*/  NOP ;  /* 0x0000000000007918 */ /* 0x000fc00000000000 */
.L_x_101:


//--------------------- .text._Z17kMeansCentroidSumPKfPKiPfPiiii --------------------------
	.section	.text._Z17kMeansCentroidSumPKfPKiPfPiiii,"ax",@progbits
	.align	128
        .global         _Z17kMeansCentroidSumPKfPKiPfPiiii
        .type           _Z17kMeansCentroidSumPKfPKiPfPiiii,@function
        .size           _Z17kMeansCentroidSumPKfPKiPfPiiii,(.L_x_104 - _Z17kMeansCentroidSumPKfPKiPfPiiii)
        .other          _Z17kMeansCentroidSumPKfPKiPfPiiii,@"STO_CUDA_ENTRY STV_DEFAULT"
_Z17kMeansCentroidSumPKfPKiPfPiiii:
.text._Z17kMeansCentroidSumPKfPKiPfPiiii:
[----:B------:R-:W-:Y:S01]  /*0000*/  LDC R1, c[0x0][0x37c] ;  /* 0x0000df00ff017b82 */ /* 0x000fe20000000800 */
[----:B------:R-:W0:Y:S07]  /*0010*/  S2R R0, SR_TID.X ;  /* 0x0000000000007919 */ /* 0x000e2e0000002100 */
[----:B------:R-:W0:Y:S01]  /*0020*/  S2UR UR4, SR_CTAID.X ;  /* 0x00000000000479c3 */ /* 0x000e220000002500 */
[----:B------:R-:W1:Y:S07]  /*0030*/  LDCU UR5, c[0x0][0x3a0] ;  /* 0x00007400ff0577ac */ /* 0x000e6e0008000800 */
[----:B------:R-:W0:Y:S02]  /*0040*/  LDC R5, c[0x0][0x360] ;  /* 0x0000d800ff057b82 */ /* 0x000e240000000800 */
[----:B0-----:R-:W-:-:S05]  /*0050*/  IMAD R5, R5, UR4, R0 ;  /* 0x0000000405057c24 */ /* 0x001fca000f8e0200 */
[----:B-1----:R-:W-:-:S13]  /*0060*/  ISETP.GE.AND P0, PT, R5, UR5, PT ;  /* 0x0000000505007c0c */ /* 0x002fda000bf06270 */
[----:B------:R-:W-:Y:S05]  /*0070*/  @P0 EXIT ;  /* 0x000000000000094d */ /* 0x000fea0003800000 */
[----:B------:R-:W0:Y:S01]  /*0080*/  LDC.64 R2, c[0x0][0x388] ;  /* 0x0000e200ff027b82 */ /* 0x000e220000000a00 */
[----:B------:R-:W1:Y:S01]  /*0090*/  LDCU.64 UR12, c[0x0][0x358] ;  /* 0x00006b00ff0c77ac */ /* 0x000e620008000a00 */
[----:B------:R-:W2:Y:S01]  /*00a0*/  LDCU UR7, c[0x0][0x3a8] ;  /* 0x00007500ff0777ac */ /* 0x000ea20008000800 */
[----:B0-----:R-:W-:-:S05]  /*00b0*/  IMAD.WIDE R2, R5, 0x4, R2 ;  /* 0x0000000405027825 */ /* 0x001fca00078e0202 */
[----:B-1----:R0:W5:Y:S01]  /*00c0*/  LDG.E R0, desc[UR12][R2.64] ;  /* 0x0000000c02007981 */ /* 0x002162000c1e1900 */
[----:B--2---:R-:W-:-:S09]  /*00d0*/  UISETP.GE.AND UP0, UPT, UR7, 0x1, UPT ;  /* 0x000000010700788c */ /* 0x004fd2000bf06270 */
[----:B0-----:R-:W-:Y:S05]  /*00e0*/  BRA.U !UP0, `(.L_x_75) ;  /* 0x0000000508dc7547 */ /* 0x001fea000b800000 */
[----:B------:R-:W-:Y:S02]  /*00f0*/  UISETP.GE.U32.AND UP1, UPT, UR7, 0x10, UPT ;  /* 0x000000100700788c */ /* 0x000fe4000bf26070 */
[----:B------:R-:W-:Y:S01]  /*0100*/  IMAD R3, R5, UR7, RZ ;  /* 0x0000000705037c24 */ /* 0x000fe2000f8e02ff */
[----:B------:R-:W-:Y:S02]  /*0110*/  ULOP3.LUT UR10, UR7, 0xf, URZ, 0xc0, !UPT ;  /* 0x0000000f070a7892 */ /* 0x000fe4000f8ec0ff */
[----:B-----5:R-:W-:Y:S01]  /*0120*/  IMAD R2, R0, UR7, RZ ;  /* 0x0000000700027c24 */ /* 0x020fe2000f8e02ff */
[----:B------:R-:W-:Y:S01]  /*0130*/  UMOV UR4, URZ ;  /* 0x000000ff00047c82 */ /* 0x000fe20008000000 */
[----:B------:R-:W-:Y:S02]  /*0140*/  UISETP.NE.AND UP0, UPT, UR10, URZ, UPT ;  /* 0x000000ff0a00728c */ /* 0x000fe4000bf05270 */
[----:B------:R-:W-:Y:S09]  /*0150*/  BRA.U !UP1, `(.L_x_76) ;  /* 0x0000000109c47547 */ /* 0x000ff2000b800000 */
[----:B------:R-:W0:Y:S01]  /*0160*/  LDCU.64 UR8, c[0x0][0x380] ;  /* 0x00007000ff0877ac */ /* 0x000e220008000a00 */
[----:B------:R-:W-:Y:S02]  /*0170*/  MOV R9, R3 ;  /* 0x0000000300097202 */ /* 0x000fe40000000f00 */
[----:B------:R-:W-:Y:S01]  /*0180*/  MOV R11, R2 ;  /* 0x00000002000b7202 */ /* 0x000fe20000000f00 */
[----:B------:R-:W-:Y:S02]  /*0190*/  ULOP3.LUT UR4, UR7, 0x7ffffff0, URZ, 0xc0, !UPT ;  /* 0x7ffffff007047892 */ /* 0x000fe4000f8ec0ff */
[----:B0-----:R-:W-:Y:S02]  /*01a0*/  UIADD3 UR5, UP1, UPT, UR8, 0x20, URZ ;  /* 0x0000002008057890 */ /* 0x001fe4000ff3e0ff */
[----:B------:R-:W-:Y:S02]  /*01b0*/  UIADD3 UR8, UPT, UPT, -UR4, URZ, URZ ;  /* 0x000000ff04087290 */ /* 0x000fe4000fffe1ff */
[----:B------:R-:W-:-:S12]  /*01c0*/  UIADD3.X UR6, UPT, UPT, URZ, UR9, URZ, UP1, !UPT ;  /* 0x00000009ff067290 */ /* 0x000fd80008ffe4ff */
.L_x_77:
[----:B------:R-:W-:Y:S01]  /*01d0*/  MOV R4, UR5 ;  /* 0x0000000500047c02 */ /* 0x000fe20008000f00 */
[----:B----4-:R-:W0:Y:S01]  /*01e0*/  LDC.64 R6, c[0x0][0x390] ;  /* 0x0000e400ff067b82 */ /* 0x010e220000000a00 */
[----:B------:R-:W-:-:S03]  /*01f0*/  MOV R5, UR6 ;  /* 0x0000000600057c02 */ /* 0x000fc60008000f00 */
[----:B------:R-:W-:-:S05]  /*0200*/  IMAD.WIDE R4, R9, 0x4, R4 ;  /* 0x0000000409047825 */ /* 0x000fca00078e0204 */
[----:B------:R-:W2:Y:S01]  /*0210*/  LDG.E R13, desc[UR12][R4.64+-0x20] ;  /* 0xffffe00c040d7981 */ /* 0x000ea2000c1e1900 */
[----:B0-----:R-:W-:-:S05]  /*0220*/  IMAD.WIDE R6, R11, 0x4, R6 ;  /* 0x000000040b067825 */ /* 0x001fca00078e0206 */
[----:B--2---:R0:W-:Y:S04]  /*0230*/  REDG.E.ADD.F32.FTZ.RN.STRONG.GPU desc[UR12][R6.64], R13 ;  /* 0x0000000d060079a6 */ /* 0x0041e8000c12f30c */
[----:B------:R-:W2:Y:S04]  /*0240*/  LDG.E R15, desc[UR12][R4.64+-0x1c] ;  /* 0xffffe40c040f7981 */ /* 0x000ea8000c1e1900 */
[----:B--2---:R1:W-:Y:S04]  /*0250*/  REDG.E.ADD.F32.FTZ.RN.STRONG.GPU desc[UR12][R6.64+0x4], R15 ;  /* 0x0000040f060079a6 */ /* 0x0043e8000c12f30c */
[----:B------:R-:W2:Y:S04]  /*0260*/  LDG.E R17, desc[UR12][R4.64+-0x18] ;  /* 0xffffe80c04117981 */ /* 0x000ea8000c1e1900 */
[----:B--2---:R2:W-:Y:S04]  /*0270*/  REDG.E.ADD.F32.FTZ.RN.STRONG.GPU desc[UR12][R6.64+0x8], R17 ;  /* 0x00000811060079a6 */ /* 0x0045e8000c12f30c */
[----:B------:R-:W3:Y:S04]  /*0280*/  LDG.E R19, desc[UR12][R4.64+-0x14] ;  /* 0xffffec0c04137981 */ /* 0x000ee8000c1e1900 */
[----:B---3--:R3:W-:Y:S04]  /*0290*/  REDG.E.ADD.F32.FTZ.RN.STRONG.GPU desc[UR12][R6.64+0xc], R19 ;  /* 0x00000c13060079a6 */ /* 0x0087e8000c12f30c */
[----:B------:R-:W4:Y:S04]  /*02a0*/  LDG.E R21, desc[UR12][R4.64+-0x10] ;  /* 0xfffff00c04157981 */ /* 0x000f28000c1e1900 */
[----:B----4-:R4:W-:Y:S04]  /*02b0*/  REDG.E.ADD.F32.FTZ.RN.STRONG.GPU desc[UR12][R6.64+0x10], R21 ;  /* 0x00001015060079a6 */ /* 0x0109e8000c12f30c */
[----:B------:R-:W5:Y:S04]  /*02c0*/  LDG.E R23, desc[UR12][R4.64+-0xc] ;  /* 0xfffff40c04177981 */ /* 0x000f68000c1e1900 */
[----:B-----5:R5:W-:Y:S04]  /*02d0*/  REDG.E.ADD.F32.FTZ.RN.STRONG.GPU desc[UR12][R6.64+0x14], R23 ;  /* 0x00001417060079a6 */ /* 0x020be8000c12f30c */
[----:B0-----:R-:W2:Y:S04]  /*02e0*/  LDG.E R13, desc[UR12][R4.64+-0x8] ;  /* 0xfffff80c040d7981 */ /* 0x001ea8000c1e1900 */
[----:B--2---:R0:W-:Y:S04]  /*02f0*/  REDG.E.ADD.F32.FTZ.RN.STRONG.GPU desc[UR12][R6.64+0x18], R13 ;  /* 0x0000180d060079a6 */ /* 0x0041e8000c12f30c */
[----:B-1----:R-:W2:Y:S04]  /*0300*/  LDG.E R15, desc[UR12][R4.64+-0x4] ;  /* 0xfffffc0c040f7981 */ /* 0x002ea8000c1e1900 */
[----:B--2---:R1:W-:Y:S04]  /*0310*/  REDG.E.ADD.F32.FTZ.RN.STRONG.GPU desc[UR12][R6.64+0x1c], R15 ;  /* 0x00001c0f060079a6 */ /* 0x0043e8000c12f30c */
[----:B------:R-:W2:Y:S04]  /*0320*/  LDG.E R17, desc[UR12][R4.64] ;  /* 0x0000000c04117981 */ /* 0x000ea8000c1e1900 */
[----:B--2---:R2:W-:Y:S04]  /*0330*/  REDG.E.ADD.F32.FTZ.RN.STRONG.GPU desc[UR12][R6.64+0x20], R17 ;  /* 0x00002011060079a6 */ /* 0x0045e8000c12f30c */
[----:B---3--:R-:W3:Y:S04]  /*0340*/  LDG.E R19, desc[UR12][R4.64+0x4] ;  /* 0x0000040c04137981 */ /* 0x008ee8000c1e1900 */
[----:B---3--:R3:W-:Y:S04]  /*0350*/  REDG.E.ADD.F32.FTZ.RN.STRONG.GPU desc[UR12][R6.64+0x24], R19 ;  /* 0x00002413060079a6 */ /* 0x0087e8000c12f30c */
[----:B----4-:R-:W4:Y:S04]  /*0360*/  LDG.E R21, desc[UR12][R4.64+0x8] ;  /* 0x0000080c04157981 */ /* 0x010f28000c1e1900 */
[----:B----4-:R4:W-:Y:S04]  /*0370*/  REDG.E.ADD.F32.FTZ.RN.STRONG.GPU desc[UR12][R6.64+0x28], R21 ;  /* 0x00002815060079a6 */ /* 0x0109e8000c12f30c */
[----:B-----5:R-:W5:Y:S04]  /*0380*/  LDG.E R23, desc[UR12][R4.64+0xc] ;  /* 0x00000c0c04177981 */ /* 0x020f68000c1e1900 */
[----:B-----5:R4:W-:Y:S04]  /*0390*/  REDG.E.ADD.F32.FTZ.RN.STRONG.GPU desc[UR12][R6.64+0x2c], R23 ;  /* 0x00002c17060079a6 */ /* 0x0209e8000c12f30c */
[----:B0-----:R-:W5:Y:S04]  /*03a0*/  LDG.E R13, desc[UR12][R4.64+0x10] ;  /* 0x0000100c040d7981 */ /* 0x001f68000c1e1900 */
[----:B-----5:R4:W-:Y:S04]  /*03b0*/  REDG.E.ADD.F32.FTZ.RN.STRONG.GPU desc[UR12][R6.64+0x30], R13 ;  /* 0x0000300d060079a6 */ /* 0x0209e8000c12f30c */
[----:B-1----:R-:W5:Y:S04]  /*03c0*/  LDG.E R15, desc[UR12][R4.64+0x14] ;  /* 0x0000140c040f7981 */ /* 0x002f68000c1e1900 */
[----:B-----5:R4:W-:Y:S04]  /*03d0*/  REDG.E.ADD.F32.FTZ.RN.STRONG.GPU desc[UR12][R6.64+0x34], R15 ;  /* 0x0000340f060079a6 */ /* 0x0209e8000c12f30c */
[----:B--2---:R-:W2:Y:S04]  /*03e0*/  LDG.E R17, desc[UR12][R4.64+0x18] ;  /* 0x0000180c04117981 */ /* 0x004ea8000c1e1900 */
[----:B--2---:R4:W-:Y:S04]  /*03f0*/  REDG.E.ADD.F32.FTZ.RN.STRONG.GPU desc[UR12][R6.64+0x38], R17 ;  /* 0x00003811060079a6 */ /* 0x0049e8000c12f30c */
[----:B---3--:R-:W2:Y:S01]  /*0400*/  LDG.E R19, desc[UR12][R4.64+0x1c] ;  /* 0x00001c0c04137981 */ /* 0x008ea2000c1e1900 */
[----:B------:R-:W-:-:S04]  /*0410*/  UIADD3 UR8, UPT, UPT, UR8, 0x10, URZ ;  /* 0x0000001008087890 */ /* 0x000fc8000fffe0ff */
[----:B------:R-:W-:Y:S01]  /*0420*/  UISETP.NE.AND UP1, UPT, UR8, URZ, UPT ;  /* 0x000000ff0800728c */ /* 0x000fe2000bf25270 */
[----:B--2---:R4:W-:Y:S01]  /*0430*/  REDG.E.ADD.F32.FTZ.RN.STRONG.GPU desc[UR12][R6.64+0x3c], R19 ;  /* 0x00003c13060079a6 */ /* 0x0049e2000c12f30c */
[----:B------:R-:W-:Y:S02]  /*0440*/  IADD3 R11, PT, PT, R11, 0x10, RZ ;  /* 0x000000100b0b7810 */ /* 0x000fe40007ffe0ff */
[----:B------:R-:W-:-:S05]  /*0450*/  IADD3 R9, PT, PT, R9, 0x10, RZ ;  /* 0x0000001009097810 */ /* 0x000fca0007ffe0ff */
[----:B------:R-:W-:Y:S05]  /*0460*/  BRA.U UP1, `(.L_x_77) ;  /* 0xfffffffd01587547 */ /* 0x000fea000b83ffff */
.L_x_76:
[----:B------:R-:W-:Y:S05]  /*0470*/  BRA.U !UP0, `(.L_x_75) ;  /* 0x0000000108f87547 */ /* 0x000fea000b800000 */
[----:B------:R-:W-:Y:S02]  /*0480*/  UISETP.GE.U32.AND UP0, UPT, UR10, 0x8, UPT ;  /* 0x000000080a00788c */ /* 0x000fe4000bf06070 */
[----:B------:R-:W-:-:S04]  /*0490*/  ULOP3.LUT UR6, UR7, 0x7, URZ, 0xc0, !UPT ;  /* 0x0000000707067892 */ /* 0x000fc8000f8ec0ff */
[----:B------:R-:W-:-:S03]  /*04a0*/  UISETP.NE.AND UP1, UPT, UR6, URZ, UPT ;  /* 0x000000ff0600728c */ /* 0x000fc6000bf25270 */
[----:B------:R-:W-:Y:S08]  /*04b0*/  BRA.U !UP0, `(.L_x_78) ;  /* 0x00000001085c7547 */ /* 0x000ff0000b800000 */
[----:B----4-:R-:W0:Y:S01]  /*04c0*/  LDC.64 R6, c[0x0][0x380] ;  /* 0x0000e000ff067b82 */ /* 0x010e220000000a00 */
[----:B------:R-:W-:-:S05]  /*04d0*/  IADD3 R5, PT, PT, R3, UR4, RZ ;  /* 0x0000000403057c10 */ /* 0x000fca000fffe0ff */
[----:B0-----:R-:W-:Y:S02]  /*04e0*/  IMAD.WIDE R6, R5, 0x4, R6 ;  /* 0x0000000405067825 */ /* 0x001fe400078e0206 */
[----:B------:R-:W0:Y:S03]  /*04f0*/  LDC.64 R4, c[0x0][0x390] ;  /* 0x0000e400ff047b82 */ /* 0x000e260000000a00 */
[----:B------:R-:W2:Y:S01]  /*0500*/  LDG.E R11, desc[UR12][R6.64] ;  /* 0x0000000c060b7981 */ /* 0x000ea2000c1e1900 */
[----:B------:R-:W-:-:S05]  /*0510*/  IADD3 R9, PT, PT, R2, UR4, RZ ;  /* 0x0000000402097c10 */ /* 0x000fca000fffe0ff */
        /* <DEDUP_REMOVED lines=8> */
[----:B------:R-:W3:Y:S04]  /*05a0*/  LDG.E R17, desc[UR12][R6.64+0x10] ;  /* 0x0000100c06117981 */ /* 0x000ee8000c1e1900 */
[----:B---3--:R2:W-:Y:S04]  /*05b0*/  REDG.E.ADD.F32.FTZ.RN.STRONG.GPU desc[UR12][R4.64+0x10], R17 ;  /* 0x00001011040079a6 */ /* 0x0085e8000c12f30c */
[----:B------:R-:W3:Y:S04]  /*05c0*/  LDG.E R19, desc[UR12][R6.64+0x14] ;  /* 0x0000140c06137981 */ /* 0x000ee8000c1e1900 */
[----:B---3--:R2:W-:Y:S04]  /*05d0*/  REDG.E.ADD.F32.FTZ.RN.STRONG.GPU desc[UR12][R4.64+0x14], R19 ;  /* 0x00001413040079a6 */ /* 0x0085e8000c12f30c */
[----:B0-----:R-:W3:Y:S04]  /*05e0*/  LDG.E R11, desc[UR12][R6.64+0x18] ;  /* 0x0000180c060b7981 */ /* 0x001ee8000c1e1900 */
[----:B---3--:R2:W-:Y:S04]  /*05f0*/  REDG.E.ADD.F32.FTZ.RN.STRONG.GPU desc[UR12][R4.64+0x18], R11 ;  /* 0x0000180b040079a6 */ /* 0x0085e8000c12f30c */
[----:B-1----:R-:W3:Y:S01]  /*0600*/  LDG.E R9, desc[UR12][R6.64+0x1c] ;  /* 0x00001c0c06097981 */ /* 0x002ee2000c1e1900 */
[----:B------:R-:W-:-:S03]  /*0610*/  UIADD3 UR4, UPT, UPT, UR4, 0x8, URZ ;  /* 0x0000000804047890 */ /* 0x000fc6000fffe0ff */
[----:B---3--:R2:W-:Y:S09]  /*0620*/  REDG.E.ADD.F32.FTZ.RN.STRONG.GPU desc[UR12][R4.64+0x1c], R9 ;  /* 0x00001c09040079a6 */ /* 0x0085f2000c12f30c */
.L_x_78:
[----:B------:R-:W-:Y:S05]  /*0630*/  BRA.U !UP1, `(.L_x_75) ;  /* 0x0000000109887547 */ /* 0x000fea000b800000 */
[----:B------:R-:W-:Y:S02]  /*0640*/  UISETP.GE.U32.AND UP0, UPT, UR6, 0x4, UPT ;  /* 0x000000040600788c */ /* 0x000fe4000bf06070 */
[----:B------:R-:W-:-:S04]  /*0650*/  ULOP3.LUT UR5, UR7, 0x3, URZ, 0xc0, !UPT ;  /* 0x0000000307057892 */ /* 0x000fc8000f8ec0ff */
[----:B------:R-:W-:-:S03]  /*0660*/  UISETP.NE.AND UP1, UPT, UR5, URZ, UPT ;  /* 0x000000ff0500728c */ /* 0x000fc6000bf25270 */
[----:B------:R-:W-:Y:S08]  /*0670*/  BRA.U !UP0, `(.L_x_79) ;  /* 0x00000001083c7547 */ /* 0x000ff0000b800000 */
[----:B--2---:R-:W0:Y:S01]  /*0680*/  LDC.64 R4, c[0x0][0x380] ;  /* 0x0000e000ff047b82 */ /* 0x004e220000000a00 */
[----:B----4-:R-:W-:-:S05]  /*0690*/  IADD3 R7, PT, PT, R3, UR4, RZ ;  /* 0x0000000403077c10 */ /* 0x010fca000fffe0ff */
        /* <DEDUP_REMOVED lines=10> */
[----:B------:R-:W2:Y:S01]  /*0740*/  LDG.E R15, desc[UR12][R6.64+0xc] ;  /* 0x00000c0c060f7981 */ /* 0x000ea2000c1e1900 */
[----:B------:R-:W-:-:S03]  /*0750*/  UIADD3 UR4, UPT, UPT, UR4, 0x4, URZ ;  /* 0x0000000404047890 */ /* 0x000fc6000fffe0ff */
[----:B--2---:R0:W-:Y:S09]  /*0760*/  REDG.E.ADD.F32.FTZ.RN.STRONG.GPU desc[UR12][R4.64+0xc], R15 ;  /* 0x00000c0f040079a6 */ /* 0x0041f2000c12f30c */
.L_x_79:
[----:B------:R-:W-:Y:S05]  /*0770*/  BRA.U !UP1, `(.L_x_75) ;  /* 0x0000000109387547 */ /* 0x000fea000b800000 */
[----:B0-2---:R-:W0:Y:S01]  /*0780*/  LDC.64 R8, c[0x0][0x390] ;  /* 0x0000e400ff087b82 */ /* 0x005e220000000a00 */
[----:B------:R-:W-:Y:S01]  /*0790*/  IADD3 R11, PT, PT, R3, UR4, RZ ;  /* 0x00000004030b7c10 */ /* 0x000fe2000fffe0ff */
[----:B------:R-:W-:Y:S01]  /*07a0*/  UIADD3 UR5, UPT, UPT, -UR5, URZ, URZ ;  /* 0x000000ff05057290 */ /* 0x000fe2000fffe1ff */
[----:B----4-:R-:W-:-:S05]  /*07b0*/  IADD3 R13, PT, PT, R2, UR4, RZ ;  /* 0x00000004020d7c10 */ /* 0x010fca000fffe0ff */
[----:B------:R-:W1:Y:S06]  /*07c0*/  LDC.64 R6, c[0x0][0x380] ;  /* 0x0000e000ff067b82 */ /* 0x000e6c0000000a00 */
.L_x_80:
[----:B-1-3--:R-:W-:-:S06]  /*07d0*/  IMAD.WIDE R2, R11, 0x4, R6 ;  /* 0x000000040b027825 */ /* 0x00afcc00078e0206 */
[----:B------:R-:W2:Y:S01]  /*07e0*/  LDG.E R3, desc[UR12][R2.64] ;  /* 0x0000000c02037981 */ /* 0x000ea2000c1e1900 */
[----:B0-----:R-:W-:Y:S01]  /*07f0*/  IMAD.WIDE R4, R13, 0x4, R8 ;  /* 0x000000040d047825 */ /* 0x001fe200078e0208 */
[----:B------:R-:W-:-:S04]  /*0800*/  UIADD3 UR5, UPT, UPT, UR5, 0x1, URZ ;  /* 0x0000000105057890 */ /* 0x000fc8000fffe0ff */
[----:B------:R-:W-:Y:S01]  /*0810*/  UISETP.NE.AND UP0, UPT, UR5, URZ, UPT ;  /* 0x000000ff0500728c */ /* 0x000fe2000bf05270 */
[----:B--2---:R3:W-:Y:S01]  /*0820*/  REDG.E.ADD.F32.FTZ.RN.STRONG.GPU desc[UR12][R4.64], R3 ;  /* 0x00000003040079a6 */ /* 0x0047e2000c12f30c */
[----:B------:R-:W-:Y:S02]  /*0830*/  IADD3 R11, PT, PT, R11, 0x1, RZ ;  /* 0x000000010b0b7810 */ /* 0x000fe40007ffe0ff */
[----:B------:R-:W-:-:S05]  /*0840*/  IADD3 R13, PT, PT, R13, 0x1, RZ ;  /* 0x000000010d0d7810 */ /* 0x000fca0007ffe0ff */
[----:B------:R-:W-:Y:S05]  /*0850*/  BRA.U UP0, `(.L_x_80) ;  /* 0xfffffffd00dc7547 */ /* 0x000fea000b83ffff */
.L_x_75:
[----:B---3--:R-:W1:Y:S01]  /*0860*/  LDC.64 R2, c[0x0][0x398] ;  /* 0x0000e600ff027b82 */ /* 0x008e620000000a00 */
[----:B0-2---:R-:W-:Y:S02]  /*0870*/  HFMA2 R5, -RZ, RZ, 0, 5.9604644775390625e-08 ;  /* 0x00000001ff057431 */ /* 0x005fe400000001ff */
[----:B-1---5:R-:W-:-:S05]  /*0880*/  IMAD.WIDE R2, R0, 0x4, R2 ;  /* 0x0000000400027825 */ /* 0x022fca00078e0202 */
[----:B------:R-:W-:Y:S01]  /*0890*/  REDG.E.ADD.STRONG.GPU desc[UR12][R2.64], R5 ;  /* 0x000000050200798e */ /* 0x000fe2000c12e10c */
[----:B------:R-:W-:Y:S05]  /*08a0*/  EXIT ;  /* 0x000000000000794d */ /* 0x000fea0003800000 */
.L_x_81:
        /* <DEDUP_REMOVED lines=13> */
.L_x_104:


//--------------------- .text._Z23kMeansClusterAssignmentPKfPiS0_iii --------------------------
	.section	.text._Z23kMeansClusterAssignmentPKfPiS0_iii,"ax",@progbits
	.align	128
        .global         _Z23kMeansClusterAssignmentPKfPiS0_iii
        .type           _Z23kMeansClusterAssignmentPKfPiS0_iii,@function
        .size           _Z23kMeansClusterAssignmentPKfPiS0_iii,(.L_x_102 - _Z23kMeansClusterAssignmentPKfPiS0_iii)
        .other          _Z23kMeansClusterAssignmentPKfPiS0_iii,@"STO_CUDA_ENTRY STV_DEFAULT"
_Z23kMeansClusterAssignmentPKfPiS0_iii:
.text._Z23kMeansClusterAssignmentPKfPiS0_iii:
        /* <DEDUP_REMOVED lines=8> */
[----:B------:R-:W0:Y:S01]  /*0080*/  LDCU UR4, c[0x0][0x39c] ;  /* 0x00007380ff0477ac */ /* 0x000e220008000800 */
[----:B------:R-:W-:Y:S01]  /*0090*/  IMAD.MOV.U32 R7, RZ, RZ, -0x1 ;  /* 0xffffffffff077424 */ /* 0x000fe200078e00ff */
[----:B------:R-:W1:Y:S01]  /*00a0*/  LDCU.64 UR10, c[0x0][0x358] ;  /* 0x00006b00ff0a77ac */ /* 0x000e620008000a00 */
[----:B0-----:R-:W-:-:S09]  /*00b0*/  UISETP.GE.AND UP0, UPT, UR4, 0x1, UPT ;  /* 0x000000010400788c */ /* 0x001fd2000bf06270 */
[----:B-1----:R-:W-:Y:S05]  /*00c0*/  BRA.U !UP0, `(.L_x_82) ;  /* 0x0000000d08a07547 */ /* 0x002fea000b800000 */
[----:B------:R-:W0:Y:S02]  /*00d0*/  LDCU UR5, c[0x0][0x3a0] ;  /* 0x00007400ff0577ac */ /* 0x000e240008000800 */
[----:B0-----:R-:W-:-:S09]  /*00e0*/  UISETP.GE.AND UP0, UPT, UR5, 0x1, UPT ;  /* 0x000000010500788c */ /* 0x001fd2000bf06270 */
[----:B------:R-:W-:Y:S05]  /*00f0*/  BRA.U !UP0, `(.L_x_83) ;  /* 0x0000000908987547 */ /* 0x000fea000b800000 */
[----:B------:R-:W0:Y:S01]  /*0100*/  LDCU.64 UR12, c[0x0][0x380] ;  /* 0x00007000ff0c77ac */ /* 0x000e220008000a00 */
[----:B------:R-:W-:Y:S01]  /*0110*/  IMAD R8, R6, UR5, RZ ;  /* 0x0000000506087c24 */ /* 0x000fe2000f8e02ff */
[----:B------:R-:W-:Y:S01]  /*0120*/  MOV R7, 0xffffffff ;  /* 0xffffffff00077802 */ /* 0x000fe20000000f00 */
[----:B------:R-:W-:Y:S01]  /*0130*/  IMAD.MOV.U32 R11, RZ, RZ, 0x7f800000 ;  /* 0x7f800000ff0b7424 */ /* 0x000fe200078e00ff */
[----:B------:R-:W-:Y:S01]  /*0140*/  ULOP3.LUT UR6, UR5, 0x7ffffff8, URZ, 0xc0, !UPT ;  /* 0x7ffffff805067892 */ /* 0x000fe2000f8ec0ff */
[----:B------:R-:W-:Y:S01]  /*0150*/  IMAD.MOV.U32 R12, RZ, RZ, RZ ;  /* 0x000000ffff0c7224 */ /* 0x000fe200078e00ff */
[----:B------:R-:W-:Y:S01]  /*0160*/  SHF.R.S32.HI R9, RZ, 0x1f, R8 ;  /* 0x0000001fff097819 */ /* 0x000fe20000011408 */
[----:B------:R-:W-:Y:S02]  /*0170*/  ULOP3.LUT UR8, UR5, 0x7, URZ, 0xc0, !UPT ;  /* 0x0000000705087892 */ /* 0x000fe4000f8ec0ff */
[----:B------:R-:W-:Y:S02]  /*0180*/  ULOP3.LUT UR5, UR5, 0x3, URZ, 0xc0, !UPT ;  /* 0x0000000305057892 */ /* 0x000fe4000f8ec0ff */
[----:B------:R-:W-:Y:S01]  /*0190*/  UIADD3 UR7, UPT, UPT, -UR6, URZ, URZ ;  /* 0x000000ff06077290 */ /* 0x000fe2000fffe1ff */
[----:B0-----:R-:W-:-:S04]  /*01a0*/  LEA R10, P0, R8, UR12, 0x2 ;  /* 0x0000000c080a7c11 */ /* 0x001fc8000f8010ff */
[----:B------:R-:W-:Y:S02]  /*01b0*/  IADD3 R10, P1, PT, R10, 0x10, RZ ;  /* 0x000000100a0a7810 */ /* 0x000fe40007f3e0ff */
[----:B------:R-:W-:-:S05]  /*01c0*/  LEA.HI.X R13, R8, UR13, R9, 0x2, P0 ;  /* 0x0000000d080d7c11 */ /* 0x000fca00080f1409 */
[----:B------:R-:W-:-:S07]  /*01d0*/  IMAD.X R13, RZ, RZ, R13, P1 ;  /* 0x000000ffff0d7224 */ /* 0x000fce00008e060d */
.L_x_92:
[----:B------:R-:W0:Y:S01]  /*01e0*/  LDCU UR12, c[0x0][0x3a0] ;  /* 0x00007400ff0c77ac */ /* 0x000e220008000800 */
[----:B------:R-:W-:Y:S01]  /*01f0*/  HFMA2 R14, -RZ, RZ, 0, 0 ;  /* 0x00000000ff0e7431 */ /* 0x000fe200000001ff */
[----:B------:R-:W-:Y:S01]  /*0200*/  UMOV UR4, URZ ;  /* 0x000000ff00047c82 */ /* 0x000fe20008000000 */
[----:B0-----:R-:W-:Y:S02]  /*0210*/  UISETP.GE.U32.AND UP0, UPT, UR12, 0x8, UPT ;  /* 0x000000080c00788c */ /* 0x001fe4000bf06070 */
[----:B------:R-:W-:-:S07]  /*0220*/  IMAD R0, R12, UR12, RZ ;  /* 0x0000000c0c007c24 */ /* 0x000fce000f8e02ff */
[----:B------:R-:W-:Y:S05]  /*0230*/  BRA.U !UP0, `(.L_x_84) ;  /* 0x0000000108c07547 */ /* 0x000fea000b800000 */
[----:B------:R-:W0:Y:S01]  /*0240*/  LDC.64 R2, c[0x0][0x390] ;  /* 0x0000e400ff027b82 */ /* 0x000e220000000a00 */
[----:B------:R-:W-:Y:S01]  /*0250*/  IMAD.MOV.U32 R14, RZ, RZ, RZ ;  /* 0x000000ffff0e7224 */ /* 0x000fe200078e00ff */
[----:B------:R-:W-:Y:S01]  /*0260*/  UMOV UR4, UR7 ;  /* 0x0000000700047c82 */ /* 0x000fe20008000000 */
[----:B------:R-:W-:Y:S02]  /*0270*/  IMAD.MOV.U32 R4, RZ, RZ, R10 ;  /* 0x000000ffff047224 */ /* 0x000fe400078e000a */
[----:B------:R-:W-:Y:S02]  /*0280*/  IMAD.MOV.U32 R5, RZ, RZ, R13 ;  /* 0x000000ffff057224 */ /* 0x000fe400078e000d */
[----:B0-----:R-:W-:-:S03]  /*0290*/  IMAD.WIDE.U32 R2, R0, 0x4, R2 ;  /* 0x0000000400027825 */ /* 0x001fc600078e0002 */
[----:B------:R-:W-:-:S04]  /*02a0*/  IADD3 R2, P0, PT, R2, 0x10, RZ ;  /* 0x0000001002027810 */ /* 0x000fc80007f1e0ff */
[----:B------:R-:W-:-:S09]  /*02b0*/  IADD3.X R3, PT, PT, RZ, R3, RZ, P0, !PT ;  /* 0x00000003ff037210 */ /* 0x000fd200007fe4ff */
.L_x_85:
[----:B------:R-:W2:Y:S04]  /*02c0*/  LDG.E R21, desc[UR10][R2.64+-0x10] ;  /* 0xfffff00a02157981 */ /* 0x000ea8000c1e1900 */
[----:B------:R-:W2:Y:S04]  /*02d0*/  LDG.E R22, desc[UR10][R4.64+-0x10] ;  /* 0xfffff00a04167981 */ /* 0x000ea8000c1e1900 */
[----:B------:R-:W3:Y:S04]  /*02e0*/  LDG.E R25, desc[UR10][R2.64+-0xc] ;  /* 0xfffff40a02197981 */ /* 0x000ee8000c1e1900 */
[----:B------:R-:W3:Y:S04]  /*02f0*/  LDG.E R26, desc[UR10][R4.64+-0xc] ;  /* 0xfffff40a041a7981 */ /* 0x000ee8000c1e1900 */
[----:B------:R-:W4:Y:S04]  /*0300*/  LDG.E R16, desc[UR10][R2.64+-0x8] ;  /* 0xfffff80a02107981 */ /* 0x000f28000c1e1900 */
[----:B------:R-:W4:Y:S04]  /*0310*/  LDG.E R15, desc[UR10][R4.64+-0x8] ;  /* 0xfffff80a040f7981 */ /* 0x000f28000c1e1900 */
[----:B------:R-:W5:Y:S04]  /*0320*/  LDG.E R17, desc[UR10][R2.64+-0x4] ;  /* 0xfffffc0a02117981 */ /* 0x000f68000c1e1900 */
[----:B------:R-:W5:Y:S04]  /*0330*/  LDG.E R20, desc[UR10][R4.64+-0x4] ;  /* 0xfffffc0a04147981 */ /* 0x000f68000c1e1900 */
[----:B------:R-:W5:Y:S04]  /*0340*/  LDG.E R19, desc[UR10][R2.64] ;  /* 0x0000000a02137981 */ /* 0x000f68000c1e1900 */
[----:B------:R-:W5:Y:S01]  /*0350*/  LDG.E R18, desc[UR10][R4.64] ;  /* 0x0000000a04127981 */ /* 0x000f62000c1e1900 */
[----:B--2---:R-:W-:-:S03]  /*0360*/  FADD R23, R21, -R22 ;  /* 0x8000001615177221 */ /* 0x004fc60000000000 */
[----:B------:R-:W2:Y:S01]  /*0370*/  LDG.E R21, desc[UR10][R2.64+0x4] ;  /* 0x0000040a02157981 */ /* 0x000ea2000c1e1900 */
[----:B------:R-:W-:-:S03]  /*0380*/  FFMA R24, R23, R23, R14 ;  /* 0x0000001717187223 */ /* 0x000fc6000000000e */
[----:B------:R-:W2:Y:S01]  /*0390*/  LDG.E R22, desc[UR10][R4.64+0x4] ;  /* 0x0000040a04167981 */ /* 0x000ea2000c1e1900 */
[----:B---3--:R-:W-:-:S03]  /*03a0*/  FADD R25, R25, -R26 ;  /* 0x8000001a19197221 */ /* 0x008fc60000000000 */
[----:B------:R-:W3:Y:S04]  /*03b0*/  LDG.E R23, desc[UR10][R2.64+0x8] ;  /* 0x0000080a02177981 */ /* 0x000ee8000c1e1900 */
[----:B------:R-:W3:Y:S01]  /*03c0*/  LDG.E R14, desc[UR10][R4.64+0x8] ;  /* 0x0000080a040e7981 */ /* 0x000ee2000c1e1900 */
[----:B------:R-:W-:-:S03]  /*03d0*/  FFMA R26, R25, R25, R24 ;  /* 0x00000019191a7223 */ /* 0x000fc60000000018 */
[----:B------:R0:W3:Y:S04]  /*03e0*/  LDG.E R25, desc[UR10][R2.64+0xc] ;  /* 0x00000c0a02197981 */ /* 0x0000e8000c1e1900 */
[----:B------:R1:W3:Y:S01]  /*03f0*/  LDG.E R24, desc[UR10][R4.64+0xc] ;  /* 0x00000c0a04187981 */ /* 0x0002e2000c1e1900 */
[----:B----4-:R-:W-:Y:S01]  /*0400*/  FADD R15, R16, -R15 ;  /* 0x8000000f100f7221 */ /* 0x010fe20000000000 */
[----:B-----5:R-:W-:Y:S01]  /*0410*/  FADD R17, R17, -R20 ;  /* 0x8000001411117221 */ /* 0x020fe20000000000 */
[----:B------:R-:W-:Y:S02]  /*0420*/  UIADD3 UR4, UPT, UPT, UR4, 0x8, URZ ;  /* 0x0000000804047890 */ /* 0x000fe4000fffe0ff */
[----:B------:R-:W-:Y:S01]  /*0430*/  FFMA R26, R15, R15, R26 ;  /* 0x0000000f0f1a7223 */ /* 0x000fe2000000001a */
[----:B0-----:R-:W-:Y:S01]  /*0440*/  IADD3 R2, P1, PT, R2, 0x20, RZ ;  /* 0x0000002002027810 */ /* 0x001fe20007f3e0ff */
[----:B------:R-:W-:-:S02]  /*0450*/  UISETP.NE.AND UP0, UPT, UR4, URZ, UPT ;  /* 0x000000ff0400728c */ /* 0x000fc4000bf05270 */
[----:B------:R-:W-:Y:S01]  /*0460*/  FFMA R26, R17, R17, R26 ;  /* 0x00000011111a7223 */ /* 0x000fe2000000001a */
[----:B------:R-:W-:Y:S01]  /*0470*/  FADD R19, R19, -R18 ;  /* 0x8000001213137221 */ /* 0x000fe20000000000 */
[----:B-1----:R-:W-:Y:S02]  /*0480*/  IADD3 R4, P0, PT, R4, 0x20, RZ ;  /* 0x0000002004047810 */ /* 0x002fe40007f1e0ff */
[----:B------:R-:W-:Y:S01]  /*0490*/  IADD3.X R3, PT, PT, RZ, R3, RZ, P1, !PT ;  /* 0x00000003ff037210 */ /* 0x000fe20000ffe4ff */
[----:B------:R-:W-:Y:S02]  /*04a0*/  FFMA R26, R19, R19, R26 ;  /* 0x00000013131a7223 */ /* 0x000fe4000000001a */
[----:B------:R-:W-:Y:S02]  /*04b0*/  IMAD.X R5, RZ, RZ, R5, P0 ;  /* 0x000000ffff057224 */ /* 0x000fe400000e0605 */
[----:B--2---:R-:W-:-:S04]  /*04c0*/  FADD R21, R21, -R22 ;  /* 0x8000001615157221 */ /* 0x004fc80000000000 */
[----:B------:R-:W-:Y:S01]  /*04d0*/  FFMA R26, R21, R21, R26 ;  /* 0x00000015151a7223 */ /* 0x000fe2000000001a */
[----:B---3--:R-:W-:-:S04]  /*04e0*/  FADD R23, R23, -R14 ;  /* 0x8000000e17177221 */ /* 0x008fc80000000000 */
[----:B------:R-:W-:Y:S01]  /*04f0*/  FFMA R26, R23, R23, R26 ;  /* 0x00000017171a7223 */ /* 0x000fe2000000001a */
[----:B------:R-:W-:-:S04]  /*0500*/  FADD R25, R25, -R24 ;  /* 0x8000001819197221 */ /* 0x000fc80000000000 */
[----:B------:R-:W-:Y:S01]  /*0510*/  FFMA R14, R25, R25, R26 ;  /* 0x00000019190e7223 */ /* 0x000fe2000000001a */
[----:B------:R-:W-:Y:S06]  /*0520*/  BRA.U UP0, `(.L_x_85) ;  /* 0xfffffffd00647547 */ /* 0x000fec000b83ffff */
[----:B------:R-:W-:-:S05]  /*0530*/  UMOV UR4, UR6 ;  /* 0x0000000600047c82 */ /* 0x000fca0008000000 */
.L_x_84:
[----:B------:R-:W-:-:S09]  /*0540*/  UISETP.NE.AND UP0, UPT, UR8, URZ, UPT ;  /* 0x000000ff0800728c */ /* 0x000fd2000bf05270 */
[----:B------:R-:W-:Y:S05]  /*0550*/  BRA.U !UP0, `(.L_x_86) ;  /* 0x0000000508247547 */ /* 0x000fea000b800000 */
[----:B------:R-:W-:Y:S02]  /*0560*/  UIADD3 UR9, UPT, UPT, UR8, -0x1, URZ ;  /* 0xffffffff08097890 */ /* 0x000fe4000fffe0ff */
[----:B------:R-:W-:Y:S02]  /*0570*/  UISETP.NE.AND UP1, UPT, UR5, URZ, UPT ;  /* 0x000000ff0500728c */ /* 0x000fe4000bf25270 */
[----:B------:R-:W-:-:S09]  /*0580*/  UISETP.GE.U32.AND UP0, UPT, UR9, 0x3, UPT ;  /* 0x000000030900788c */ /* 0x000fd2000bf06070 */
[----:B------:R-:W-:Y:S05]  /*0590*/  BRA.U !UP0, `(.L_x_87) ;  /* 0x0000000108787547 */ /* 0x000fea000b800000 */
[----:B------:R-:W0:Y:S01]  /*05a0*/  LDC.64 R16, c[0x0][0x390] ;  /* 0x0000e400ff107b82 */ /* 0x000e220000000a00 */
[----:B------:R-:W1:Y:S01]  /*05b0*/  LDCU.64 UR14, c[0x0][0x380] ;  /* 0x00007000ff0e77ac */ /* 0x000e620008000a00 */
[----:B------:R-:W-:Y:S01]  /*05c0*/  IADD3 R3, P0, PT, R8, UR4, RZ ;  /* 0x0000000408037c10 */ /* 0x000fe2000ff1e0ff */
[C---:B------:R-:W-:Y:S01]  /*05d0*/  VIADD R15, R0.reuse, UR4 ;  /* 0x00000004000f7c36 */ /* 0x040fe20008000000 */
[----:B------:R-:W-:-:S03]  /*05e0*/  IADD3 R18, P1, PT, R0, UR4, RZ ;  /* 0x0000000400127c10 */ /* 0x000fc6000ff3e0ff */
[----:B------:R-:W-:Y:S01]  /*05f0*/  IMAD.X R20, RZ, RZ, R9, P0 ;  /* 0x000000ffff147224 */ /* 0x000fe200000e0609 */
[----:B------:R-:W2:Y:S01]  /*0600*/  LDC.64 R4, c[0x0][0x390] ;  /* 0x0000e400ff047b82 */ /* 0x000ea20000000a00 */
[----:B-1----:R-:W-:-:S04]  /*0610*/  LEA R2, P0, R3, UR14, 0x2 ;  /* 0x0000000e03027c11 */ /* 0x002fc8000f8010ff */
[----:B------:R-:W-:Y:S01]  /*0620*/  LEA.HI.X R3, R3, UR15, R20, 0x2, P0 ;  /* 0x0000000f03037c11 */ /* 0x000fe200080f1414 */
[----:B0-----:R-:W-:Y:S01]  /*0630*/  IMAD.WIDE.U32 R16, R15, 0x4, R16 ;  /* 0x000000040f107825 */ /* 0x001fe200078e0010 */
[----:B------:R-:W-:-:S03]  /*0640*/  IADD3.X R15, PT, PT, RZ, RZ, RZ, P1, !PT ;  /* 0x000000ffff0f7210 */ /* 0x000fc60000ffe4ff */
[----:B------:R-:W3:Y:S01]  /*0650*/  LDG.E R19, desc[UR10][R2.64+0x4] ;  /* 0x0000040a02137981 */ /* 0x000ee2000c1e1900 */
[----:B--2---:R-:W-:-:S03]  /*0660*/  LEA R4, P0, R18, R4, 0x2 ;  /* 0x0000000412047211 */ /* 0x004fc600078010ff */
[----:B------:R-:W2:Y:S01]  /*0670*/  LDG.E R16, desc[UR10][R16.64] ;  /* 0x0000000a10107981 */ /* 0x000ea2000c1e1900 */
[----:B------:R-:W-:-:S03]  /*0680*/  LEA.HI.X R5, R18, R5, R15, 0x2, P0 ;  /* 0x0000000512057211 */ /* 0x000fc600000f140f */
[----:B------:R-:W4:Y:S04]  /*0690*/  LDG.E R21, desc[UR10][R2.64+0x8] ;  /* 0x0000080a02157981 */ /* 0x000f28000c1e1900 */
[----:B------:R-:W2:Y:S04]  /*06a0*/  LDG.E R15, desc[UR10][R2.64] ;  /* 0x0000000a020f7981 */ /* 0x000ea8000c1e1900 */
[----:B------:R-:W3:Y:S04]  /*06b0*/  LDG.E R18, desc[UR10][R4.64+0x4] ;  /* 0x0000040a04127981 */ /* 0x000ee8000c1e1900 */
[----:B------:R-:W4:Y:S04]  /*06c0*/  LDG.E R20, desc[UR10][R4.64+0x8] ;  /* 0x0000080a04147981 */ /* 0x000f28000c1e1900 */
[----:B------:R-:W5:Y:S04]  /*06d0*/  LDG.E R23, desc[UR10][R2.64+0xc] ;  /* 0x00000c0a02177981 */ /* 0x000f68000c1e1900 */
[----:B------:R-:W5:Y:S01]  /*06e0*/  LDG.E R22, desc[UR10][R4.64+0xc] ;  /* 0x00000c0a04167981 */ /* 0x000f62000c1e1900 */
[----:B------:R-:W-:Y:S01]  /*06f0*/  UIADD3 UR4, UPT, UPT, UR4, 0x4, URZ ;  /* 0x0000000404047890 */ /* 0x000fe2000fffe0ff */
[----:B--2---:R-:W-:-:S04]  /*0700*/  FADD R15, R16, -R15 ;  /* 0x8000000f100f7221 */ /* 0x004fc80000000000 */
[----:B------:R-:W-:Y:S01]  /*0710*/  FFMA R14, R15, R15, R14 ;  /* 0x0000000f0f0e7223 */ /* 0x000fe2000000000e */
[----:B---3--:R-:W-:Y:S01]  /*0720*/  FADD R19, R18, -R19 ;  /* 0x8000001312137221 */ /* 0x008fe20000000000 */
[----:B----4-:R-:W-:-:S03]  /*0730*/  FADD R21, R20, -R21 ;  /* 0x8000001514157221 */ /* 0x010fc60000000000 */
[----:B------:R-:W-:-:S04]  /*0740*/  FFMA R14, R19, R19, R14 ;  /* 0x00000013130e7223 */ /* 0x000fc8000000000e */
[----:B------:R-:W-:Y:S01]  /*0750*/  FFMA R14, R21, R21, R14 ;  /* 0x00000015150e7223 */ /* 0x000fe2000000000e */
[----:B-----5:R-:W-:-:S04]  /*0760*/  FADD R23, R22, -R23 ;  /* 0x8000001716177221 */ /* 0x020fc80000000000 */
[----:B------:R-:W-:-:S07]  /*0770*/  FFMA R14, R23, R23, R14 ;  /* 0x00000017170e7223 */ /* 0x000fce000000000e */
.L_x_87:
[----:B------:R-:W-:Y:S05]  /*0780*/  BRA.U !UP1, `(.L_x_86) ;  /* 0x0000000109987547 */ /* 0x000fea000b800000 */
[----:B------:R-:W-:Y:S02]  /*0790*/  UISETP.NE.AND UP0, UPT, UR5, 0x1, UPT ;  /* 0x000000010500788c */ /* 0x000fe4000bf05270 */
[----:B------:R-:W-:-:S07]  /*07a0*/  ULOP3.LUT UP1, URZ, UR12, 0x1, URZ, 0xc0, !UPT ;  /* 0x000000010cff7892 */ /* 0x000fce000f82c0ff */
        /* <DEDUP_REMOVED lines=8> */
[----:B------:R-:W-:Y:S02]  /*0830*/  IADD3.X R20, PT, PT, RZ, RZ, RZ, P1, !PT ;  /* 0x000000ffff147210 */ /* 0x000fe40000ffe4ff */
[----:B-1----:R-:W-:Y:S01]  /*0840*/  LEA R2, P0, R15, UR12, 0x2 ;  /* 0x0000000c0f027c11 */ /* 0x002fe2000f8010ff */
[----:B0-----:R-:W-:-:S03]  /*0850*/  IMAD.WIDE.U32 R16, R3, 0x4, R16 ;  /* 0x0000000403107825 */ /* 0x001fc600078e0010 */
[----:B------:R-:W-:-:S03]  /*0860*/  LEA.HI.X R3, R15, UR13, R18, 0x2, P0 ;  /* 0x0000000d0f037c11 */ /* 0x000fc600080f1412 */
[----:B------:R-:W3:Y:S01]  /*0870*/  LDG.E R16, desc[UR10][R16.64] ;  /* 0x0000000a10107981 */ /* 0x000ee2000c1e1900 */
[----:B--2---:R-:W-:-:S03]  /*0880*/  LEA R4, P1, R19, R4, 0x2 ;  /* 0x0000000413047211 */ /* 0x004fc600078210ff */
[----:B------:R-:W3:Y:S01]  /*0890*/  LDG.E R15, desc[UR10][R2.64] ;  /* 0x0000000a020f7981 */ /* 0x000ee2000c1e1900 */
[----:B------:R-:W-:-:S03]  /*08a0*/  LEA.HI.X R5, R19, R5, R20, 0x2, P1 ;  /* 0x0000000513057211 */ /* 0x000fc600008f1414 */
[----:B------:R-:W2:Y:S04]  /*08b0*/  LDG.E R19, desc[UR10][R2.64+0x4] ;  /* 0x0000040a02137981 */ /* 0x000ea8000c1e1900 */
[----:B------:R-:W2:Y:S01]  /*08c0*/  LDG.E R4, desc[UR10][R4.64+0x4] ;  /* 0x0000040a04047981 */ /* 0x000ea2000c1e1900 */
[----:B------:R-:W-:Y:S01]  /*08d0*/  UIADD3 UR4, UPT, UPT, UR4, 0x2, URZ ;  /* 0x0000000204047890 */ /* 0x000fe2000fffe0ff */
[----:B---3--:R-:W-:-:S04]  /*08e0*/  FADD R15, R16, -R15 ;  /* 0x8000000f100f7221 */ /* 0x008fc80000000000 */
[----:B------:R-:W-:Y:S01]  /*08f0*/  FFMA R14, R15, R15, R14 ;  /* 0x0000000f0f0e7223 */ /* 0x000fe2000000000e */
[----:B--2---:R-:W-:-:S04]  /*0900*/  FADD R19, R4, -R19 ;  /* 0x8000001304137221 */ /* 0x004fc80000000000 */
[----:B------:R-:W-:-:S07]  /*0910*/  FFMA R14, R19, R19, R14 ;  /* 0x00000013130e7223 */ /* 0x000fce000000000e */
.L_x_88:
[----:B------:R-:W-:Y:S05]  /*0920*/  BRA.U !UP1, `(.L_x_86) ;  /* 0x0000000109307547 */ /* 0x000fea000b800000 */
[----:B------:R-:W0:Y:S01]  /*0930*/  LDC.64 R4, c[0x0][0x390] ;  /* 0x0000e400ff047b82 */ /* 0x000e220000000a00 */
[----:B------:R-:W1:Y:S01]  /*0940*/  LDCU.64 UR12, c[0x0][0x380] ;  /* 0x00007000ff0c77ac */ /* 0x000e620008000a00 */
[----:B------:R-:W-:Y:S01]  /*0950*/  IADD3 R15, P0, PT, R8, UR4, RZ ;  /* 0x00000004080f7c10 */ /* 0x000fe2000ff1e0ff */
[----:B------:R-:W-:-:S04]  /*0960*/  VIADD R3, R0, UR4 ;  /* 0x0000000400037c36 */ /* 0x000fc80008000000 */
[----:B------:R-:W-:Y:S01]  /*0970*/  IMAD.X R0, RZ, RZ, R9, P0 ;  /* 0x000000ffff007224 */ /* 0x000fe200000e0609 */
[----:B-1----:R-:W-:Y:S01]  /*0980*/  LEA R2, P0, R15, UR12, 0x2 ;  /* 0x0000000c0f027c11 */ /* 0x002fe2000f8010ff */
[----:B0-----:R-:W-:-:S03]  /*0990*/  IMAD.WIDE.U32 R4, R3, 0x4, R4 ;  /* 0x0000000403047825 */ /* 0x001fc600078e0004 */
[----:B------:R-:W-:-:S03]  /*09a0*/  LEA.HI.X R3, R15, UR13, R0, 0x2, P0 ;  /* 0x0000000d0f037c11 */ /* 0x000fc600080f1400 */
[----:B------:R-:W2:Y:S04]  /*09b0*/  LDG.E R4, desc[UR10][R4.64] ;  /* 0x0000000a04047981 */ /* 0x000ea8000c1e1900 */
[----:B------:R-:W2:Y:S02]  /*09c0*/  LDG.E R3, desc[UR10][R2.64] ;  /* 0x0000000a02037981 */ /* 0x000ea4000c1e1900 */
[----:B--2---:R-:W-:-:S04]  /*09d0*/  FADD R15, R4, -R3 ;  /* 0x80000003040f7221 */ /* 0x004fc80000000000 */
[----:B------:R-:W-:-:S07]  /*09e0*/  FFMA R14, R15, R15, R14 ;  /* 0x0000000f0f0e7223 */ /* 0x000fce000000000e */
.L_x_86:
[----:B------:R-:W-:Y:S01]  /*09f0*/  IADD3 R0, PT, PT, R14, -0xd000000, RZ ;  /* 0xf30000000e007810 */ /* 0x000fe20007ffe0ff */
[----:B------:R0:W1:Y:S01]  /*0a00*/  MUFU.RSQ R5, R14 ;  /* 0x0000000e00057308 */ /* 0x0000620000001400 */
[----:B------:R-:W-:Y:S02]  /*0a10*/  BSSY.RECONVERGENT B0, `(.L_x_89) ;  /* 0x000000b000007945 */ /* 0x000fe40003800200 */
[----:B------:R-:W-:-:S13]  /*0a20*/  ISETP.GT.U32.AND P0, PT, R0, 0x727fffff, PT ;  /* 0x727fffff0000780c */ /* 0x000fda0003f04070 */
[----:B0-----:R-:W-:Y:S05]  /*0a30*/  @!P0 BRA `(.L_x_90) ;  /* 0x0000000000108947 */ /* 0x001fea0003800000 */
[----:B------:R-:W-:Y:S01]  /*0a40*/  IMAD.MOV.U32 R0, RZ, RZ, R14 ;  /* 0x000000ffff007224 */ /* 0x000fe200078e000e */
[----:B------:R-:W-:-:S07]  /*0a50*/  MOV R15, 0xa70 ;  /* 0x00000a70000f7802 */ /* 0x000fce0000000f00 */
[----:B-1----:R-:W-:Y:S05]  /*0a60*/  CALL.REL.NOINC `($__internal_1_$__cuda_sm20_sqrt_rn_f32_slowpath) ;  /* 0x0000000400487944 */ /* 0x002fea0003c00000 */
[----:B------:R-:W-:Y:S05]  /*0a70*/  BRA `(.L_x_91) ;  /* 0x0000000000107947 */ /* 0x000fea0003800000 */
.L_x_90:
[C---:B-1----:R-:W-:Y:S01]  /*0a80*/  FMUL.FTZ R3, R5.reuse, R14 ;  /* 0x0000000e05037220 */ /* 0x042fe20000410000 */
[----:B------:R-:W-:-:S03]  /*0a90*/  FMUL.FTZ R2, R5, 0.5 ;  /* 0x3f00000005027820 */ /* 0x000fc60000410000 */
[----:B------:R-:W-:-:S04]  /*0aa0*/  FFMA R0, -R3, R3, R14 ;  /* 0x0000000303007223 */ /* 0x000fc8000000010e */
[----:B------:R-:W-:-:S07]  /*0ab0*/  FFMA R0, R0, R2, R3 ;  /* 0x0000000200007223 */ /* 0x000fce0000000003 */
.L_x_91:
[----:B------:R-:W-:Y:S05]  /*0ac0*/  BSYNC.RECONVERGENT B0 ;  /* 0x0000000000007941 */ /* 0x000fea0003800200 */
.L_x_89:
[----:B------:R-:W0:Y:S01]  /*0ad0*/  LDCU UR4, c[0x0][0x39c] ;  /* 0x00007380ff0477ac */ /* 0x000e220008000800 */
[----:B------:R-:W-:Y:S01]  /*0ae0*/  VIADD R2, R12, 0x1 ;  /* 0x000000010c027836 */ /* 0x000fe20000000000 */
[----:B------:R-:W-:-:S04]  /*0af0*/  FSETP.GEU.AND P0, PT, R0, R11, PT ;  /* 0x0000000b0000720b */ /* 0x000fc80003f0e000 */
[----:B------:R-:W-:Y:S02]  /*0b00*/  FSEL R11, R0, R11, !P0 ;  /* 0x0000000b000b7208 */ /* 0x000fe40004000000 */
[----:B------:R-:W-:Y:S02]  /*0b10*/  SEL R7, R12, R7, !P0 ;  /* 0x000000070c077207 */ /* 0x000fe40004000000 */
[----:B0-----:R-:W-:-:S13]  /*0b20*/  ISETP.NE.AND P1, PT, R2, UR4, PT ;  /* 0x0000000402007c0c */ /* 0x001fda000bf25270 */
[----:B------:R-:W-:Y:S05]  /*0b30*/  @!P1 BRA `(.L_x_82) ;  /* 0x0000000400049947 */ /* 0x000fea0003800000 */
[----:B------:R-:W-:Y:S01]  /*0b40*/  MOV R12, R2 ;  /* 0x00000002000c7202 */ /* 0x000fe20000000f00 */
[----:B------:R-:W-:Y:S06]  /*0b50*/  BRA `(.L_x_92) ;  /* 0xfffffff400a07947 */ /* 0x000fec000383ffff */
.L_x_83:
[----:B------:R-:W-:Y:S01]  /*0b60*/  UISETP.GE.U32.AND UP0, UPT, UR4, 0x4, UPT ;  /* 0x000000040400788c */ /* 0x000fe2000bf06070 */
[----:B------:R-:W-:Y:S01]  /*0b70*/  IMAD.MOV.U32 R0, RZ, RZ, 0x7f800000 ;  /* 0x7f800000ff007424 */ /* 0x000fe200078e00ff */
[----:B------:R-:W-:Y:S01]  /*0b80*/  MOV R7, 0xffffffff ;  /* 0xffffffff00077802 */ /* 0x000fe20000000f00 */
[----:B------:R-:W-:Y:S01]  /*0b90*/  IMAD.MOV.U32 R2, RZ, RZ, RZ ;  /* 0x000000ffff027224 */ /* 0x000fe200078e00ff */
[----:B------:R-:W-:-:S05]  /*0ba0*/  ULOP3.LUT UR5, UR4, 0x3, URZ, 0xc0, !UPT ;  /* 0x0000000304057892 */ /* 0x000fca000f8ec0ff */
[----:B------:R-:W-:Y:S07]  /*0bb0*/  BRA.U !UP0, `(.L_x_93) ;  /* 0x0000000108bc7547 */ /* 0x000fee000b800000 */
[----:B------:R-:W-:Y:S01]  /*0bc0*/  ULOP3.LUT UR4, UR4, 0x7ffffffc, URZ, 0xc0, !UPT ;  /* 0x7ffffffc04047892 */ /* 0x000fe2000f8ec0ff */
[----:B------:R-:W-:Y:S01]  /*0bd0*/  HFMA2 R3, -RZ, RZ, 0, 0 ;  /* 0x00000000ff037431 */ /* 0x000fe200000001ff */
[----:B------:R-:W-:Y:S01]  /*0be0*/  MOV R0, 0x7f800000 ;  /* 0x7f80000000007802 */ /* 0x000fe20000000f00 */
[----:B------:R-:W-:Y:S01]  /*0bf0*/  IMAD.MOV.U32 R7, RZ, RZ, -0x1 ;  /* 0xffffffffff077424 */ /* 0x000fe200078e00ff */
[----:B------:R-:W-:Y:S02]  /*0c00*/  UISETP.GT.AND UP0, UPT, UR4, URZ, UPT ;  /* 0x000000ff0400728c */ /* 0x000fe4000bf04270 */
[----:B------:R-:W-:-:S07]  /*0c10*/  IMAD.U32 R2, RZ, RZ, UR4 ;  /* 0x00000004ff027e24 */ /* 0x000fce000f8e00ff */
[----:B------:R-:W-:Y:S05]  /*0c20*/  BRA.U !UP0, `(.L_x_94) ;  /* 0x0000000108887547 */ /* 0x000fea000b800000 */
[----:B------:R-:W-:Y:S02]  /*0c30*/  IADD3 R4, PT, PT, R2, -R3, RZ ;  /* 0x8000000302047210 */ /* 0x000fe40007ffe0ff */
[----:B------:R-:W-:Y:S02]  /*0c40*/  PLOP3.LUT P0, PT, PT, PT, PT, 0x80, 0x8 ;  /* 0x000000000008781c */ /* 0x000fe40003f0f070 */
[----:B------:R-:W-:-:S13]  /*0c50*/  ISETP.GT.AND P1, PT, R4, 0xc, PT ;  /* 0x0000000c0400780c */ /* 0x000fda0003f24270 */
[----:B------:R-:W-:Y:S05]  /*0c60*/  @!P1 BRA `(.L_x_95) ;  /* 0x0000000000449947 */ /* 0x000fea0003800000 */
[----:B------:R-:W-:Y:S01]  /*0c70*/  PLOP3.LUT P0, PT, PT, PT, PT, 0x8, 0x80 ;  /* 0x000000000080781c */ /* 0x000fe20003f0e170 */
[----:B------:R-:W-:-:S12]  /*0c80*/  VIADD R4, R2, 0xfffffff4 ;  /* 0xfffffff402047836 */ /* 0x000fd80000000000 */
.L_x_96:
[----:B------:R-:W-:-:S04]  /*0c90*/  FSETP.GT.AND P2, PT, R0, RZ, PT ;  /* 0x000000ff0000720b */ /* 0x000fc80003f44000 */
[----:B------:R-:W-:Y:S02]  /*0ca0*/  FSEL R0, R0, RZ, !P2 ;  /* 0x000000ff00007208 */ /* 0x000fe40005000000 */
[----:B------:R-:W-:Y:S02]  /*0cb0*/  SEL R7, R3, R7, P2 ;  /* 0x0000000703077207 */ /* 0x000fe40001000000 */
[----:B------:R-:W-:-:S04]  /*0cc0*/  FSETP.GT.AND P3, PT, R0, RZ, PT ;  /* 0x000000ff0000720b */ /* 0x000fc80003f64000 */
[----:B------:R-:W-:-:S04]  /*0cd0*/  FSEL R0, R0, RZ, !P3 ;  /* 0x000000ff00007208 */ /* 0x000fc80005800000 */
[----:B------:R-:W-:-:S04]  /*0ce0*/  FSETP.GT.AND P4, PT, R0, RZ, PT ;  /* 0x000000ff0000720b */ /* 0x000fc80003f84000 */
[----:B------:R-:W-:Y:S02]  /*0cf0*/  FSEL R0, R0, RZ, !P4 ;  /* 0x000000ff00007208 */ /* 0x000fe40006000000 */
[----:B------:R-:W-:Y:S02]  /*0d00*/  @P3 IADD3 R7, PT, PT, R3, 0x4, RZ ;  /* 0x0000000403073810 */ /* 0x000fe40007ffe0ff */
[----:B------:R-:W-:-:S04]  /*0d10*/  FSETP.GT.AND P1, PT, R0, RZ, PT ;  /* 0x000000ff0000720b */ /* 0x000fc80003f24000 */
[----:B------:R-:W-:Y:S01]  /*0d20*/  FSEL R0, R0, RZ, !P1 ;  /* 0x000000ff00007208 */ /* 0x000fe20004800000 */
[----:B------:R-:W-:-:S08]  /*0d30*/  @P4 VIADD R7, R3, 0x8 ;  /* 0x0000000803074836 */ /* 0x000fd00000000000 */
[C---:B------:R-:W-:Y:S01]  /*0d40*/  @P1 IADD3 R7, PT, PT, R3.reuse, 0xc, RZ ;  /* 0x0000000c03071810 */ /* 0x040fe20007ffe0ff */
[----:B------:R-:W-:-:S05]  /*0d50*/  VIADD R3, R3, 0x10 ;  /* 0x0000001003037836 */ /* 0x000fca0000000000 */
[----:B------:R-:W-:-:S13]  /*0d60*/  ISETP.GE.AND P2, PT, R3, R4, PT ;  /* 0x000000040300720c */ /* 0x000fda0003f46270 */
[----:B------:R-:W-:Y:S05]  /*0d70*/  @!P2 BRA `(.L_x_96) ;  /* 0xfffffffc00c4a947 */ /* 0x000fea000383ffff */
.L_x_95:
[----:B------:R-:W-:-:S04]  /*0d80*/  IADD3 R4, PT, PT, R2, -R3, RZ ;  /* 0x8000000302047210 */ /* 0x000fc80007ffe0ff */
[----:B------:R-:W-:-:S13]  /*0d90*/  ISETP.GT.AND P1, PT, R4, 0x4, PT ;  /* 0x000000040400780c */ /* 0x000fda0003f24270 */
[----:B------:R-:W-:Y:S05]  /*0da0*/  @!P1 BRA `(.L_x_97) ;  /* 0x0000000000209947 */ /* 0x000fea0003800000 */
[C---:B------:R-:W-:Y:S02]  /*0db0*/  FSETP.GT.AND P1, PT, R0.reuse, RZ, PT ;  /* 0x000000ff0000720b */ /* 0x040fe40003f24000 */
[----:B------:R-:W-:Y:S02]  /*0dc0*/  PLOP3.LUT P0, PT, PT, PT, PT, 0x8, 0x80 ;  /* 0x000000000080781c */ /* 0x000fe40003f0e170 */
[----:B------:R-:W-:Y:S02]  /*0dd0*/  FSEL R0, R0, RZ, !P1 ;  /* 0x000000ff00007208 */ /* 0x000fe40004800000 */
[----:B------:R-:W-:Y:S02]  /*0de0*/  SEL R7, R3, R7, P1 ;  /* 0x0000000703077207 */ /* 0x000fe40000800000 */
[----:B------:R-:W-:-:S04]  /*0df0*/  FSETP.GT.AND P2, PT, R0, RZ, PT ;  /* 0x000000ff0000720b */ /* 0x000fc80003f44000 */
[----:B------:R-:W-:-:S09]  /*0e00*/  FSEL R0, R0, RZ, !P2 ;  /* 0x000000ff00007208 */ /* 0x000fd20005000000 */
[C---:B------:R-:W-:Y:S01]  /*0e10*/  @P2 VIADD R7, R3.reuse, 0x4 ;  /* 0x0000000403072836 */ /* 0x040fe20000000000 */
[----:B------:R-:W-:-:S07]  /*0e20*/  IADD3 R3, PT, PT, R3, 0x8, RZ ;  /* 0x0000000803037810 */ /* 0x000fce0007ffe0ff */
.L_x_97:
[----:B------:R-:W-:-:S13]  /*0e30*/  ISETP.NE.OR P0, PT, R3, R2, P0 ;  /* 0x000000020300720c */ /* 0x000fda0000705670 */
[----:B------:R-:W-:Y:S05]  /*0e40*/  @!P0 BRA `(.L_x_93) ;  /* 0x0000000000188947 */ /* 0x000fea0003800000 */
.L_x_94:
[----:B------:R-:W-:-:S04]  /*0e50*/  FSETP.GT.AND P1, PT, R0, RZ, PT ;  /* 0x000000ff0000720b */ /* 0x000fc80003f24000 */
[C---:B------:R-:W-:Y:S01]  /*0e60*/  SEL R7, R3.reuse, R7, P1 ;  /* 0x0000000703077207 */ /* 0x040fe20000800000 */
[----:B------:R-:W-:Y:S01]  /*0e70*/  VIADD R3, R3, 0x4 ;  /* 0x0000000403037836 */ /* 0x000fe20000000000 */
[----:B------:R-:W-:-:S04]  /*0e80*/  FSEL R0, R0, RZ, !P1 ;  /* 0x000000ff00007208 */ /* 0x000fc80004800000 */
[----:B------:R-:W-:-:S13]  /*0e90*/  ISETP.NE.AND P0, PT, R3, R2, PT ;  /* 0x000000020300720c */ /* 0x000fda0003f05270 */
[----:B------:R-:W-:Y:S05]  /*0ea0*/  @P0 BRA `(.L_x_94) ;  /* 0xfffffffc00e80947 */ /* 0x000fea000383ffff */
.L_x_93:
[----:B------:R-:W-:-:S09]  /*0eb0*/  UISETP.NE.AND UP0, UPT, UR5, URZ, UPT ;  /* 0x000000ff0500728c */ /* 0x000fd2000bf05270 */
[----:B------:R-:W-:Y:S05]  /*0ec0*/  BRA.U !UP0, `(.L_x_82) ;  /* 0x0000000108207547 */ /* 0x000fea000b800000 */
[----:B------:R-:W-:-:S05]  /*0ed0*/  UMOV UR4, URZ ;  /* 0x000000ff00047c82 */ /* 0x000fca0008000000 */
.L_x_98:
[----:B------:R-:W-:Y:S01]  /*0ee0*/  UIADD3 UR4, UPT, UPT, UR4, 0x1, URZ ;  /* 0x0000000104047890 */ /* 0x000fe2000fffe0ff */
[----:B------:R-:W-:-:S03]  /*0ef0*/  FSETP.GT.AND P0, PT, R0, RZ, PT ;  /* 0x000000ff0000720b */ /* 0x000fc60003f04000 */
[----:B------:R-:W-:Y:S01]  /*0f00*/  UISETP.NE.AND UP0, UPT, UR4, UR5, UPT ;  /* 0x000000050400728c */ /* 0x000fe2000bf05270 */
[----:B------:R-:W-:Y:S02]  /*0f10*/  SEL R7, R2, R7, P0 ;  /* 0x0000000702077207 */ /* 0x000fe40000000000 */
[----:B------:R-:W-:Y:S02]  /*0f20*/  FSEL R0, R0, RZ, !P0 ;  /* 0x000000ff00007208 */ /* 0x000fe40004000000 */
[----:B------:R-:W-:-:S04]  /*0f30*/  IADD3 R2, PT, PT, R2, 0x1, RZ ;  /* 0x0000000102027810 */ /* 0x000fc80007ffe0ff */
[----:B------:R-:W-:Y:S05]  /*0f40*/  BRA.U UP0, `(.L_x_98) ;  /* 0xfffffffd00e47547 */ /* 0x000fea000b83ffff */
.L_x_82:
[----:B------:R-:W0:Y:S02]  /*0f50*/  LDC.64 R2, c[0x0][0x388] ;  /* 0x0000e200ff027b82 */ /* 0x000e240000000a00 */
[----:B0-----:R-:W-:-:S05]  /*0f60*/  IMAD.WIDE R2, R6, 0x4, R2 ;  /* 0x0000000406027825 */ /* 0x001fca00078e0202 */
[----:B------:R-:W-:Y:S01]  /*0f70*/  STG.E desc[UR10][R2.64], R7 ;  /* 0x0000000702007986 */ /* 0x000fe2000c10190a */
[----:B------:R-:W-:Y:S05]  /*0f80*/  EXIT ;  /* 0x000000000000794d */ /* 0x000fea0003800000 */
        .weak           $__internal_1_$__cuda_sm20_sqrt_rn_f32_slowpath
        .type           $__internal_1_$__cuda_sm20_sqrt_rn_f32_slowpath,@function
        .size           $__internal_1_$__cuda_sm20_sqrt_rn_f32_slowpath,(.L_x_102 - $__internal_1_$__cuda_sm20_sqrt_rn_f32_slowpath)
$__internal_1_$__cuda_sm20_sqrt_rn_f32_slowpath:
[----:B------:R-:W-:-:S13]  /*0f90*/  LOP3.LUT P0, RZ, R0, 0x7fffffff, RZ, 0xc0, !PT ;  /* 0x7fffffff00ff7812 */ /* 0x000fda000780c0ff */
[----:B------:R-:W-:Y:S01]  /*0fa0*/  @!P0 IMAD.MOV.U32 R2, RZ, RZ, R0 ;  /* 0x000000ffff028224 */ /* 0x000fe200078e0000 */
[----:B------:R-:W-:Y:S06]  /*0fb0*/  @!P0 BRA `(.L_x_99) ;  /* 0x0000000000408947 */ /* 0x000fec0003800000 */
[----:B------:R-:W-:-:S13]  /*0fc0*/  FSETP.GEU.FTZ.AND P0, PT, R0, RZ, PT ;  /* 0x000000ff0000720b */ /* 0x000fda0003f1e000 */
[----:B------:R-:W-:Y:S01]  /*0fd0*/  @!P0 MOV R2, 0x7fffffff ;  /* 0x7fffffff00028802 */ /* 0x000fe20000000f00 */
[----:B------:R-:W-:Y:S06]  /*0fe0*/  @!P0 BRA `(.L_x_99) ;  /* 0x0000000000348947 */ /* 0x000fec0003800000 */
[----:B------:R-:W-:-:S13]  /*0ff0*/  FSETP.GTU.FTZ.AND P0, PT, |R0|, +INF , PT ;  /* 0x7f8000000000780b */ /* 0x000fda0003f1c200 */
[----:B------:R-:W-:Y:S01]  /*1000*/  @P0 FADD.FTZ R2, R0, 1 ;  /* 0x3f80000000020421 */ /* 0x000fe20000010000 */
[----:B------:R-:W-:Y:S06]  /*1010*/  @P0 BRA `(.L_x_99) ;  /* 0x0000000000280947 */ /* 0x000fec0003800000 */
[----:B------:R-:W-:-:S13]  /*1020*/  FSETP.NEU.FTZ.AND P0, PT, |R0|, +INF , PT ;  /* 0x7f8000000000780b */ /* 0x000fda0003f1d200 */
[----:B------:R-:W-:-:S04]  /*1030*/  @P0 FFMA R3, R0, 1.84467440737095516160e+19, RZ ;  /* 0x5f80000000030823 */ /* 0x000fc800000000ff */
[----:B------:R-:W0:Y:S02]  /*1040*/  @P0 MUFU.RSQ R2, R3 ;  /* 0x0000000300020308 */ /* 0x000e240000001400 */
[----:B0-----:R-:W-:Y:S01]  /*1050*/  @P0 FMUL.FTZ R4, R3, R2 ;  /* 0x0000000203040220 */ /* 0x001fe20000410000 */
[----:B------:R-:W-:Y:S01]  /*1060*/  @P0 FMUL.FTZ R14, R2, 0.5 ;  /* 0x3f000000020e0820 */ /* 0x000fe20000410000 */
[----:B------:R-:W-:Y:S02]  /*1070*/  @!P0 IMAD.MOV.U32 R2, RZ, RZ, R0 ;  /* 0x000000ffff028224 */ /* 0x000fe400078e0000 */
[----:B------:R-:W-:-:S04]  /*1080*/  @P0 FADD.FTZ R5, -R4, -RZ ;  /* 0x800000ff04050221 */ /* 0x000fc80000010100 */
[----:B------:R-:W-:-:S04]  /*1090*/  @P0 FFMA R5, R4, R5, R3 ;  /* 0x0000000504050223 */ /* 0x000fc80000000003 */
[----:B------:R-:W-:-:S04]  /*10a0*/  @P0 FFMA R5, R5, R14, R4 ;  /* 0x0000000e05050223 */ /* 0x000fc80000000004 */
[----:B------:R-:W-:-:S07]  /*10b0*/  @P0 FMUL.FTZ R2, R5, 2.3283064365386962891e-10 ;  /* 0x2f80000005020820 */ /* 0x000fce0000410000 */
.L_x_99:
[----:B------:R-:W-:Y:S01]  /*10c0*/  HFMA2 R3, -RZ, RZ, 0, 0 ;  /* 0x00000000ff037431 */ /* 0x000fe200000001ff */
[----:B------:R-:W-:Y:S01]  /*10d0*/  MOV R0, R2 ;  /* 0x0000000200007202 */ /* 0x000fe20000000f00 */
[----:B------:R-:W-:-:S04]  /*10e0*/  IMAD.MOV.U32 R2, RZ, RZ, R15 ;  /* 0x000000ffff027224 */ /* 0x000fc800078e000f */
[----:B------:R-:W-:Y:S05]  /*10f0*/  RET.REL.NODEC R2 `(_Z23kMeansClusterAssignmentPKfPiS0_iii) ;  /* 0xffffffec02c07950 */ /* 0x000fea0003c3ffff */
.L_x_100:
        /* <DEDUP_REMOVED lines=16> */
.L_x_102:


//--------------------- .nv.shared.reserved.0     --------------------------
	.section	.nv.shared.reserved.0,"aw",@nobits
	.weak		__nv_reservedSMEM_offset_0_alias
	.size		__nv_reservedSMEM_offset_0_alias, 0, 64
	.other		__nv_reservedSMEM_offset_0_alias,@"STO_CUDA_RESERVED_SHARED STV_DEFAULT"
__nv_reservedSMEM_offset_0_alias:
	.zero		0
	.zero		64


//--------------------- .nv.constant0._Z20kMeansCentroidUpdatePfPKfPKiii --------------------------
	.section	.nv.constant0._Z20kMeansCentroidUpdatePfPKfPKiii,"a",@progbits
	.sectionflags	@""
	.align	4
.nv.constant0._Z20kMeansCentroidUpdatePfPKfPKiii:
	.zero		928


//--------------------- .nv.constant0._Z17kMeansCentroidSumPKfPKiPfPiiii --------------------------
	.section	.nv.constant0._Z17kMeansCentroidSumPKfPKiPfPiiii,"a",@progbits
	.sectionflags	@""
	.align	4
.nv.constant0._Z17kMeansCentroidSumPKfPKiPfPiiii:
	.zero		940


//--------------------- .nv.constant0._Z23kMeansClusterAssignmentPKfPiS0_iii --------------------------
	.section	.nv.constant0._Z23kMeansClusterAssignmentPKfPiS0_iii,"a",@progbits
	.sectionflags	@""
	.align	4
.nv.constant0._Z23kMeansClusterAssignmentPKfPiS0_iii:
	.zero		932


//--------------------- SYMBOLS --------------------------

	.type		.nv.reservedSmem.offset0,@object
	.size		.nv.reservedSmem.offset0,0x4
